	.target	sm_80

	.elftype	@"ET_EXEC"


//--------------------- .note.nv.tkinfo           --------------------------
	.section	.note.nv.tkinfo,"",@"SHT_NOTE"
	.sectionflags	@"SHF_NOTE_NV_TKINFO"
	.tkinfo
        /*0018*/ 	.word	0x00000002
        /*0030*/ 	.string	""
        /*0030*/ 	.string	"ptxas"
        /*0030*/ 	.string	"Cuda compilation tools, release 13.0, V13.0.88"
        /*0030*/ 	.string	"Build cuda_13.0.r13.0/compiler.36424714_0"
        /*0030*/ 	.string	"-v  -suppress-debug-info  -lineinfo  -arch sm_80 "



//--------------------- .note.nv.cuinfo           --------------------------
	.section	.note.nv.cuinfo,"",@"SHT_NOTE"
	.sectionflags	@"SHF_NOTE_NV_CUINFO"
        /*0018*/ 	.short	0x0002
        /*001a*/ 	.short	0x0050
        /*001c*/ 	.short	0x0082
	.zero		2


//--------------------- .nv.info                  --------------------------
	.section	.nv.info,"",@"SHT_CUDA_INFO"
	.align	4


	//----- nvinfo : EIATTR_REGCOUNT
	.align		4
        /*0000*/ 	.byte	0x04, 0x2f
        /*0002*/ 	.short	(.L_1 - .L_0)
	.align		4
.L_0:
        /*0004*/ 	.word	index@(matmul_kernel)
        /*0008*/ 	.word	0x000000fc


	//----- nvinfo : EIATTR_FRAME_SIZE
	.align		4
.L_1:
        /*000c*/ 	.byte	0x04, 0x11
        /*000e*/ 	.short	(.L_3 - .L_2)
	.align		4
.L_2:
        /*0010*/ 	.word	index@(matmul_kernel)
        /*0014*/ 	.word	0x00000000


	//----- nvinfo : EIATTR_MIN_STACK_SIZE
	.align		4
.L_3:
        /*0018*/ 	.byte	0x04, 0x12
        /*001a*/ 	.short	(.L_5 - .L_4)
	.align		4
.L_4:
        /*001c*/ 	.word	index@(matmul_kernel)
        /*0020*/ 	.word	0x00000000
.L_5:


//--------------------- .nv.info.matmul_kernel    --------------------------
	.section	.nv.info.matmul_kernel,"",@"SHT_CUDA_INFO"
	.sectionflags	@""
	.align	4


	//----- nvinfo : EIATTR_CUDA_API_VERSION
	.align		4
        /*0000*/ 	.byte	0x04, 0x37
        /*0002*/ 	.short	(.L_7 - .L_6)
.L_6:
        /*0004*/ 	.word	0x00000082


	//----- nvinfo : EIATTR_SW2861232_WAR
	.align		4
.L_7:
        /*0008*/ 	.byte	0x01, 0x35
	.zero		2


	//----- nvinfo : EIATTR_PARAM_CBANK
	.align		4
        /*000c*/ 	.byte	0x04, 0x0a
        /*000e*/ 	.short	(.L_9 - .L_8)
	.align		4
.L_8:
        /*0010*/ 	.word	index@(.nv.constant0.matmul_kernel)
        /*0014*/ 	.short	0x0160
        /*0016*/ 	.short	0x0050


	//----- nvinfo : EIATTR_CBANK_PARAM_SIZE
	.align		4
.L_9:
        /*0018*/ 	.byte	0x03, 0x19
        /*001a*/ 	.short	0x0050


	//----- nvinfo : EIATTR_KPARAM_INFO
	.align		4
        /*001c*/ 	.byte	0x04, 0x17
        /*001e*/ 	.short	(.L_11 - .L_10)
.L_10:
        /*0020*/ 	.word	0x00000000
        /*0024*/ 	.short	0x000d
        /*0026*/ 	.short	0x0048
        /*0028*/ 	.byte	0x00, 0xf4, 0x21, 0x00


	//----- nvinfo : EIATTR_KPARAM_INFO
	.align		4
.L_11:
        /*002c*/ 	.byte	0x04, 0x17
        /*002e*/ 	.short	(.L_13 - .L_12)
.L_12:
        /*0030*/ 	.word	0x00000000
        /*0034*/ 	.short	0x000c
        /*0036*/ 	.short	0x0040
        /*0038*/ 	.byte	0x00, 0xf4, 0x21, 0x00


	//----- nvinfo : EIATTR_KPARAM_INFO
	.align		4
.L_13:
        /*003c*/ 	.byte	0x04, 0x17
        /*003e*/ 	.short	(.L_15 - .L_14)
.L_14:
        /*0040*/ 	.word	0x00000000
        /*0044*/ 	.short	0x000b
        /*0046*/ 	.short	0x0038
        /*0048*/ 	.byte	0x00, 0xf0, 0x11, 0x00


	//----- nvinfo : EIATTR_KPARAM_INFO
	.align		4
.L_15:
        /*004c*/ 	.byte	0x04, 0x17
        /*004e*/ 	.short	(.L_17 - .L_16)
.L_16:
        /*0050*/ 	.word	0x00000000
        /*0054*/ 	.short	0x000a
        /*0056*/ 	.short	0x0034
        /*0058*/ 	.byte	0x00, 0xf0, 0x11, 0x00


	//----- nvinfo : EIATTR_KPARAM_INFO
	.align		4
.L_17:
        /*005c*/ 	.byte	0x04, 0x17
        /*005e*/ 	.short	(.L_19 - .L_18)
.L_18:
        /*0060*/ 	.word	0x00000000
        /*0064*/ 	.short	0x0009
        /*0066*/ 	.short	0x0030
        /*0068*/ 	.byte	0x00, 0xf0, 0x11, 0x00


	//----- nvinfo : EIATTR_KPARAM_INFO
	.align		4
.L_19:
        /*006c*/ 	.byte	0x04, 0x17
        /*006e*/ 	.short	(.L_21 - .L_20)
.L_20:
        /*0070*/ 	.word	0x00000000
        /*0074*/ 	.short	0x0008
        /*0076*/ 	.short	0x002c
        /*0078*/ 	.byte	0x00, 0xf0, 0x11, 0x00


	//----- nvinfo : EIATTR_KPARAM_INFO
	.align		4
.L_21:
        /*007c*/ 	.byte	0x04, 0x17
        /*007e*/ 	.short	(.L_23 - .L_22)
.L_22:
        /*0080*/ 	.word	0x00000000
        /*0084*/ 	.short	0x0007
        /*0086*/ 	.short	0x0028
        /*0088*/ 	.byte	0x00, 0xf0, 0x11, 0x00


	//----- nvinfo : EIATTR_KPARAM_INFO
	.align		4
.L_23:
        /*008c*/ 	.byte	0x04, 0x17
        /*008e*/ 	.short	(.L_25 - .L_24)
.L_24:
        /*0090*/ 	.word	0x00000000
        /*0094*/ 	.short	0x0006
        /*0096*/ 	.short	0x0024
        /*0098*/ 	.byte	0x00, 0xf0, 0x11, 0x00


	//----- nvinfo : EIATTR_KPARAM_INFO
	.align		4
.L_25:
        /*009c*/ 	.byte	0x04, 0x17
        /*009e*/ 	.short	(.L_27 - .L_26)
.L_26:
        /*00a0*/ 	.word	0x00000000
        /*00a4*/ 	.short	0x0005
        /*00a6*/ 	.short	0x0020
        /*00a8*/ 	.byte	0x00, 0xf0, 0x11, 0x00


	//----- nvinfo : EIATTR_KPARAM_INFO
	.align		4
.L_27:
        /*00ac*/ 	.byte	0x04, 0x17
        /*00ae*/ 	.short	(.L_29 - .L_28)
.L_28:
        /*00b0*/ 	.word	0x00000000
        /*00b4*/ 	.short	0x0004
        /*00b6*/ 	.short	0x001c
        /*00b8*/ 	.byte	0x00, 0xf0, 0x11, 0x00


	//----- nvinfo : EIATTR_KPARAM_INFO
	.align		4
.L_29:
        /*00bc*/ 	.byte	0x04, 0x17
        /*00be*/ 	.short	(.L_31 - .L_30)
.L_30:
        /*00c0*/ 	.word	0x00000000
        /*00c4*/ 	.short	0x0003
        /*00c6*/ 	.short	0x0018
        /*00c8*/ 	.byte	0x00, 0xf0, 0x11, 0x00


	//----- nvinfo : EIATTR_KPARAM_INFO
	.align		4
.L_31:
        /*00cc*/ 	.byte	0x04, 0x17
        /*00ce*/ 	.short	(.L_33 - .L_32)
.L_32:
        /*00d0*/ 	.word	0x00000000
        /*00d4*/ 	.short	0x0002
        /*00d6*/ 	.short	0x0010
        /*00d8*/ 	.byte	0x00, 0xf4, 0x21, 0x00


	//----- nvinfo : EIATTR_KPARAM_INFO
	.align		4
.L_33:
        /*00dc*/ 	.byte	0x04, 0x17
        /*00de*/ 	.short	(.L_35 - .L_34)
.L_34:
        /*00e0*/ 	.word	0x00000000
        /*00e4*/ 	.short	0x0001
        /*00e6*/ 	.short	0x0008
        /*00e8*/ 	.byte	0x00, 0xf4, 0x21, 0x00


	//----- nvinfo : EIATTR_KPARAM_INFO
	.align		4
.L_35:
        /*00ec*/ 	.byte	0x04, 0x17
        /*00ee*/ 	.short	(.L_37 - .L_36)
.L_36:
        /*00f0*/ 	.word	0x00000000
        /*00f4*/ 	.short	0x0000
        /*00f6*/ 	.short	0x0000
        /*00f8*/ 	.byte	0x00, 0xf4, 0x21, 0x00


	//----- nvinfo : EIATTR_MAXREG_COUNT
	.align		4
.L_37:
        /*00fc*/ 	.byte	0x03, 0x1b
        /*00fe*/ 	.short	0x00ff


	//----- nvinfo : EIATTR_NUM_BARRIERS
	.align		4
        /*0100*/ 	.byte	0x02, 0x4c
        /*0102*/ 	.byte	0x01
	.zero		1


	//----- nvinfo : EIATTR_MERCURY_ISA_VERSION
	.align		4
        /*0104*/ 	.byte	0x03, 0x5f
        /*0106*/ 	.short	0x0000


	//----- nvinfo : EIATTR_EXIT_INSTR_OFFSETS
	.align		4
        /*0108*/ 	.byte	0x04, 0x1c
        /*010a*/ 	.short	(.L_39 - .L_38)


	//   ....[0]....
.L_38:
        /*010c*/ 	.word	0x000066b0


	//   ....[1]....
        /*0110*/ 	.word	0x000066e0


	//----- nvinfo : EIATTR_REQNTID
	.align		4
.L_39:
        /*0114*/ 	.byte	0x04, 0x10
        /*0116*/ 	.short	(.L_41 - .L_40)
.L_40:
        /*0118*/ 	.word	0x00000040
        /*011c*/ 	.word	0x00000001
        /*0120*/ 	.word	0x00000001
.L_41:


//--------------------- .nv.callgraph             --------------------------
	.section	.nv.callgraph,"",@"SHT_CUDA_CALLGRAPH"
	.align	4
	.sectionentsize	8
	.align		4
        /*0000*/ 	.word	0x00000000
	.align		4
        /*0004*/ 	.word	0xffffffff
	.align		4
        /*0008*/ 	.word	0x00000000
	.align		4
        /*000c*/ 	.word	0xfffffffe
	.align		4
        /*0010*/ 	.word	0x00000000
	.align		4
        /*0014*/ 	.word	0xfffffffd
	.align		4
        /*0018*/ 	.word	0x00000000
	.align		4
        /*001c*/ 	.word	0xfffffffc


//--------------------- .nv.rel.action            --------------------------
	.section	.nv.rel.action,"",@"SHT_CUDA_RELOCINFO"
	.align	8
	.sectionentsize	8
        /*0000*/ 	.byte	0x73, 0x00, 0x00, 0x00, 0x00, 0x00, 0x00, 0x00, 0x00, 0x00, 0x00, 0x11, 0x25, 0x00, 0x05, 0x36


//--------------------- .nv.constant0.matmul_kernel --------------------------
	.section	.nv.constant0.matmul_kernel,"a",@progbits
	.sectionflags	@""
	.align	4
.nv.constant0.matmul_kernel:
	.zero		432


//--------------------- .text.matmul_kernel       --------------------------
	.section	.text.matmul_kernel,"ax",@progbits
	.sectioninfo	@"SHI_REGISTERS=252"
	.align	128
        .global         matmul_kernel
        .type           matmul_kernel,@function
        .size           matmul_kernel,(.L_x_4 - matmul_kernel)
        .other          matmul_kernel,@"STO_CUDA_ENTRY STV_DEFAULT"
matmul_kernel:
.text.matmul_kernel:
[----:B------:R-:W-:Y:S02]  /*0000*/  IMAD.MOV.U32 R1, RZ, RZ, c[0x0][0x28] ;  /* 0x00000a00ff017624 */ /* 0x000fe400078e00ff */
[----:B------:R-:W-:Y:S01]  /*0010*/  IMAD.MOV.U32 R6, RZ, RZ, 0x3f ;  /* 0x0000003fff067424 */ /* 0x000fe200078e00ff */
[----:B------:R-:W0:Y:S01]  /*0020*/  S2R R5, SR_CTAID.X ;  /* 0x0000000000057919 */ /* 0x000e220000002500 */
[----:B------:R-:W-:Y:S01]  /*0030*/  ULDC.64 UR4, c[0x0][0x118] ;  /* 0x0000460000047ab9 */ /* 0x000fe20000000a00 */
[----:B------:R-:W-:Y:S01]  /*0040*/  CS2R R132, SRZ ;  /* 0x0000000000847805 */ /* 0x000fe2000001ff00 */
[----:B------:R-:W-:Y:S01]  /*0050*/  CS2R R134, SRZ ;  /* 0x0000000000867805 */ /* 0x000fe2000001ff00 */
[----:B------:R-:W-:Y:S01]  /*0060*/  IADD3 R0, R6, c[0x0][0x17c], RZ ;  /* 0x00005f0006007a10 */ /* 0x000fe20007ffe0ff */
[----:B------:R-:W1:Y:S01]  /*0070*/  S2R R246, SR_TID.X ;  /* 0x0000000000f67919 */ /* 0x000e620000002100 */
[----:B------:R-:W-:Y:S01]  /*0080*/  CS2R R116, SRZ ;  /* 0x0000000000747805 */ /* 0x000fe2000001ff00 */
[----:B------:R-:W-:Y:S01]  /*0090*/  CS2R R118, SRZ ;  /* 0x0000000000767805 */ /* 0x000fe2000001ff00 */
[----:B------:R-:W-:Y:S01]  /*00a0*/  SHF.R.S32.HI R3, RZ, 0x1f, R0 ;  /* 0x0000001fff037819 */ /* 0x000fe20000011400 */
[----:B------:R-:W-:Y:S01]  /*00b0*/  CS2R R100, SRZ ;  /* 0x0000000000647805 */ /* 0x000fe2000001ff00 */
[----:B------:R-:W-:Y:S01]  /*00c0*/  CS2R R102, SRZ ;  /* 0x0000000000667805 */ /* 0x000fe2000001ff00 */
[----:B------:R-:W-:Y:S01]  /*00d0*/  CS2R R12, SRZ ;  /* 0x00000000000c7805 */ /* 0x000fe2000001ff00 */
[----:B------:R-:W-:Y:S01]  /*00e0*/  LEA.HI R3, R3, R0, RZ, 0x6 ;  /* 0x0000000003037211 */ /* 0x000fe200078f30ff */
[----:B------:R-:W-:Y:S01]  /*00f0*/  CS2R R14, SRZ ;  /* 0x00000000000e7805 */ /* 0x000fe2000001ff00 */
[----:B------:R-:W-:Y:S01]  /*0100*/  CS2R R84, SRZ ;  /* 0x0000000000547805 */ /* 0x000fe2000001ff00 */
[----:B------:R-:W-:Y:S01]  /*0110*/  CS2R R86, SRZ ;  /* 0x0000000000567805 */ /* 0x000fe2000001ff00 */
[----:B------:R-:W-:Y:S01]  /*0120*/  SHF.R.S32.HI R3, RZ, 0x6, R3 ;  /* 0x00000006ff037819 */ /* 0x000fe20000011403 */
[----:B------:R-:W-:Y:S01]  /*0130*/  CS2R R16, SRZ ;  /* 0x0000000000107805 */ /* 0x000fe2000001ff00 */
[----:B------:R-:W-:-:S03]  /*0140*/  CS2R R18, SRZ ;  /* 0x0000000000127805 */ /* 0x000fc6000001ff00 */
[----:B------:R-:W-:Y:S01]  /*0150*/  IMAD.SHL.U32 R4, R3, 0x8, RZ ;  /* 0x0000000803047824 */ /* 0x000fe200078e00ff */
[----:B0-----:R-:W-:-:S04]  /*0160*/  IABS R10, R5 ;  /* 0x00000005000a7213 */ /* 0x001fc80000000000 */
[-C--:B------:R-:W-:Y:S02]  /*0170*/  IABS R7, R4.reuse ;  /* 0x0000000400077213 */ /* 0x080fe40000000000 */
[----:B------:R-:W-:Y:S02]  /*0180*/  IABS R11, R4 ;  /* 0x00000004000b7213 */ /* 0x000fe40000000000 */
[----:B------:R-:W0:Y:S01]  /*0190*/  I2F.RP R0, R7 ;  /* 0x0000000700007306 */ /* 0x000e220000209400 */
[----:B-1----:R-:W-:-:S07]  /*01a0*/  LOP3.LUT R247, R246, 0x3f, RZ, 0xc0, !PT ;  /* 0x0000003ff6f77812 */ /* 0x002fce00078ec0ff */
[----:B0-----:R-:W0:Y:S02]  /*01b0*/  MUFU.RCP R0, R0 ;  /* 0x0000000000007308 */ /* 0x001e240000001000 */
[----:B0-----:R-:W-:Y:S01]  /*01c0*/  IADD3 R2, R0, 0xffffffe, RZ ;  /* 0x0ffffffe00027810 */ /* 0x001fe20007ffe0ff */
[----:B------:R-:W-:-:S05]  /*01d0*/  IMAD.MOV R0, RZ, RZ, -R11 ;  /* 0x000000ffff007224 */ /* 0x000fca00078e0a0b */
[----:B------:R0:W1:Y:S02]  /*01e0*/  F2I.FTZ.U32.TRUNC.NTZ R3, R2 ;  /* 0x0000000200037305 */ /* 0x000064000021f000 */
[----:B0-----:R-:W-:Y:S02]  /*01f0*/  IMAD.MOV.U32 R2, RZ, RZ, RZ ;  /* 0x000000ffff027224 */ /* 0x001fe400078e00ff */
[----:B-1----:R-:W-:-:S04]  /*0200*/  IMAD.MOV R8, RZ, RZ, -R3 ;  /* 0x000000ffff087224 */ /* 0x002fc800078e0a03 */
[----:B------:R-:W-:Y:S02]  /*0210*/  IMAD R9, R8, R7, RZ ;  /* 0x0000000708097224 */ /* 0x000fe400078e02ff */
[----:B------:R-:W-:Y:S02]  /*0220*/  IMAD.MOV.U32 R8, RZ, RZ, R10 ;  /* 0x000000ffff087224 */ /* 0x000fe400078e000a */
[----:B------:R-:W-:-:S06]  /*0230*/  IMAD.HI.U32 R3, R3, R9, R2 ;  /* 0x0000000903037227 */ /* 0x000fcc00078e0002 */
[----:B------:R-:W-:-:S04]  /*0240*/  IMAD.HI.U32 R3, R3, R8, RZ ;  /* 0x0000000803037227 */ /* 0x000fc800078e00ff */
[----:B------:R-:W-:-:S05]  /*0250*/  IMAD R0, R3, R0, R8 ;  /* 0x0000000003007224 */ /* 0x000fca00078e0208 */
[----:B------:R-:W-:-:S13]  /*0260*/  ISETP.GT.U32.AND P1, PT, R7, R0, PT ;  /* 0x000000000700720c */ /* 0x000fda0003f24070 */
[----:B------:R-:W-:Y:S01]  /*0270*/  @!P1 IMAD.IADD R0, R0, 0x1, -R7 ;  /* 0x0000000100009824 */ /* 0x000fe200078e0a07 */
[----:B------:R-:W-:Y:S02]  /*0280*/  @!P1 IADD3 R3, R3, 0x1, RZ ;  /* 0x0000000103039810 */ /* 0x000fe40007ffe0ff */
[----:B------:R-:W-:Y:S02]  /*0290*/  ISETP.NE.AND P1, PT, R4, RZ, PT ;  /* 0x000000ff0400720c */ /* 0x000fe40003f25270 */
[----:B------:R-:W-:Y:S02]  /*02a0*/  ISETP.GE.U32.AND P0, PT, R0, R7, PT ;  /* 0x000000070000720c */ /* 0x000fe40003f06070 */
[----:B------:R-:W-:-:S04]  /*02b0*/  LOP3.LUT R0, R5, R4, RZ, 0x3c, !PT ;  /* 0x0000000405007212 */ /* 0x000fc800078e3cff */
[----:B------:R-:W-:Y:S02]  /*02c0*/  ISETP.GE.AND P2, PT, R0, RZ, PT ;  /* 0x000000ff0000720c */ /* 0x000fe40003f46270 */
[----:B------:R-:W-:-:S05]  /*02d0*/  IADD3 R0, R6, c[0x0][0x178], RZ ;  /* 0x00005e0006007a10 */ /* 0x000fca0007ffe0ff */
[----:B------:R-:W-:-:S05]  /*02e0*/  @P0 IADD3 R3, R3, 0x1, RZ ;  /* 0x0000000103030810 */ /* 0x000fca0007ffe0ff */
[----:B------:R-:W-:Y:S01]  /*02f0*/  IMAD.MOV.U32 R2, RZ, RZ, R3 ;  /* 0x000000ffff027224 */ /* 0x000fe200078e0003 */
[----:B------:R-:W-:-:S03]  /*0300*/  SHF.R.S32.HI R3, RZ, 0x1f, R0 ;  /* 0x0000001fff037819 */ /* 0x000fc60000011400 */
[----:B------:R-:W-:Y:S01]  /*0310*/  @!P2 IMAD.MOV R2, RZ, RZ, -R2 ;  /* 0x000000ffff02a224 */ /* 0x000fe200078e0a02 */
[----:B------:R-:W-:Y:S02]  /*0320*/  @!P1 LOP3.LUT R2, RZ, R4, RZ, 0x33, !PT ;  /* 0x00000004ff029212 */ /* 0x000fe400078e33ff */
[----:B------:R-:W-:-:S03]  /*0330*/  LEA.HI R3, R3, R0, RZ, 0x6 ;  /* 0x0000000003037211 */ /* 0x000fc600078f30ff */
[----:B------:R-:W-:Y:S02]  /*0340*/  IMAD.SHL.U32 R6, R2, 0x8, RZ ;  /* 0x0000000802067824 */ /* 0x000fe400078e00ff */
[----:B------:R-:W-:-:S03]  /*0350*/  IMAD.MOV R2, RZ, RZ, -R2 ;  /* 0x000000ffff027224 */ /* 0x000fc600078e0a02 */
[----:B------:R-:W-:Y:S01]  /*0360*/  LEA.HI.SX32 R3, R3, -R6, 0x1a ;  /* 0x8000000603037211 */ /* 0x000fe200078fd2ff */
[----:B------:R-:W-:-:S03]  /*0370*/  IMAD R4, R4, R2, R5 ;  /* 0x0000000204047224 */ /* 0x000fc600078e0205 */
[----:B------:R-:W-:Y:S02]  /*0380*/  IMNMX R11, R3, 0x8, PT ;  /* 0x00000008030b7817 */ /* 0x000fe40003800200 */
[----:B------:R-:W-:Y:S02]  /*0390*/  IABS R9, R4 ;  /* 0x0000000400097213 */ /* 0x000fe40000000000 */
[----:B------:R-:W-:-:S04]  /*03a0*/  IABS R7, R11 ;  /* 0x0000000b00077213 */ /* 0x000fc80000000000 */
[----:B------:R-:W0:Y:S08]  /*03b0*/  I2F.RP R0, R7 ;  /* 0x0000000700007306 */ /* 0x000e300000209400 */
[----:B0-----:R-:W0:Y:S02]  /*03c0*/  MUFU.RCP R0, R0 ;  /* 0x0000000000007308 */ /* 0x001e240000001000 */
[----:B0-----:R-:W-:-:S06]  /*03d0*/  IADD3 R3, R0, 0xffffffe, RZ ;  /* 0x0ffffffe00037810 */ /* 0x001fcc0007ffe0ff */
[----:B------:R-:W0:Y:S02]  /*03e0*/  F2I.FTZ.U32.TRUNC.NTZ R3, R3 ;  /* 0x0000000300037305 */ /* 0x000e24000021f000 */
[----:B0-----:R-:W-:-:S04]  /*03f0*/  IMAD.MOV R8, RZ, RZ, -R3 ;  /* 0x000000ffff087224 */ /* 0x001fc800078e0a03 */
[----:B------:R-:W-:Y:S01]  /*0400*/  IMAD.MOV.U32 R2, RZ, RZ, R8 ;  /* 0x000000ffff027224 */ /* 0x000fe200078e0008 */
[----:B------:R-:W-:-:S03]  /*0410*/  IABS R8, R11 ;  /* 0x0000000b00087213 */ /* 0x000fc60000000000 */
[----:B------:R-:W-:Y:S02]  /*0420*/  IMAD R5, R2, R7, RZ ;  /* 0x0000000702057224 */ /* 0x000fe400078e02ff */
[----:B------:R-:W-:Y:S02]  /*0430*/  IMAD.MOV.U32 R2, RZ, RZ, RZ ;  /* 0x000000ffff027224 */ /* 0x000fe400078e00ff */
[----:B------:R-:W-:Y:S02]  /*0440*/  IMAD.MOV R0, RZ, RZ, -R8 ;  /* 0x000000ffff007224 */ /* 0x000fe400078e0a08 */
[----:B------:R-:W-:-:S04]  /*0450*/  IMAD.HI.U32 R2, R3, R5, R2 ;  /* 0x0000000503027227 */ /* 0x000fc800078e0002 */
[----:B------:R-:W-:Y:S02]  /*0460*/  IMAD.MOV.U32 R3, RZ, RZ, c[0x0][0x180] ;  /* 0x00006000ff037624 */ /* 0x000fe400078e00ff */
[----:B------:R-:W-:-:S03]  /*0470*/  IMAD.HI.U32 R2, R2, R9, RZ ;  /* 0x0000000902027227 */ /* 0x000fc600078e00ff */
[----:B------:R-:W-:Y:S01]  /*0480*/  IADD3 R3, R3, 0x1f, RZ ;  /* 0x0000001f03037810 */ /* 0x000fe20007ffe0ff */
[----:B------:R-:W-:Y:S02]  /*0490*/  IMAD R0, R2, R0, R9 ;  /* 0x0000000002007224 */ /* 0x000fe400078e0209 */
[----:B------:R-:W-:-:S03]  /*04a0*/  CS2R R8, SRZ ;  /* 0x0000000000087805 */ /* 0x000fc6000001ff00 */
[----:B------:R-:W-:-:S13]  /*04b0*/  ISETP.GT.U32.AND P1, PT, R7, R0, PT ;  /* 0x000000000700720c */ /* 0x000fda0003f24070 */
[----:B------:R-:W-:Y:S01]  /*04c0*/  @!P1 IMAD.IADD R0, R0, 0x1, -R7 ;  /* 0x0000000100009824 */ /* 0x000fe200078e0a07 */
[----:B------:R-:W-:Y:S02]  /*04d0*/  @!P1 IADD3 R2, R2, 0x1, RZ ;  /* 0x0000000102029810 */ /* 0x000fe40007ffe0ff */
[----:B------:R-:W-:Y:S02]  /*04e0*/  ISETP.NE.AND P1, PT, R11, RZ, PT ;  /* 0x000000ff0b00720c */ /* 0x000fe40003f25270 */
[----:B------:R-:W-:Y:S02]  /*04f0*/  ISETP.GE.U32.AND P0, PT, R0, R7, PT ;  /* 0x000000070000720c */ /* 0x000fe40003f06070 */
[----:B------:R-:W-:-:S04]  /*0500*/  LOP3.LUT R0, R4, R11, RZ, 0x3c, !PT ;  /* 0x0000000b04007212 */ /* 0x000fc800078e3cff */
[----:B------:R-:W-:-:S07]  /*0510*/  ISETP.GE.AND P2, PT, R0, RZ, PT ;  /* 0x000000ff0000720c */ /* 0x000fce0003f46270 */
[----:B------:R-:W-:Y:S02]  /*0520*/  @P0 IADD3 R2, R2, 0x1, RZ ;  /* 0x0000000102020810 */ /* 0x000fe40007ffe0ff */
[----:B------:R-:W-:-:S04]  /*0530*/  ISETP.GE.AND P0, PT, R3, 0x20, PT ;  /* 0x000000200300780c */ /* 0x000fc80003f06270 */
[----:B------:R-:W-:Y:S01]  /*0540*/  @!P2 IMAD.MOV R2, RZ, RZ, -R2 ;  /* 0x000000ffff02a224 */ /* 0x000fe200078e0a02 */
[----:B------:R-:W-:-:S05]  /*0550*/  @!P1 LOP3.LUT R2, RZ, R11, RZ, 0x33, !PT ;  /* 0x0000000bff029212 */ /* 0x000fca00078e33ff */
[----:B------:R-:W-:Y:S02]  /*0560*/  IMAD.MOV R0, RZ, RZ, -R2 ;  /* 0x000000ffff007224 */ /* 0x000fe400078e0a02 */
[----:B------:R-:W-:Y:S02]  /*0570*/  IMAD.SHL.U32 R180, R2, 0x40, RZ ;  /* 0x0000004002b47824 */ /* 0x000fe400078e00ff */
[----:B------:R-:W-:Y:S02]  /*0580*/  IMAD R0, R11, R0, R4 ;  /* 0x000000000b007224 */ /* 0x000fe400078e0204 */
[----:B------:R-:W-:Y:S01]  /*0590*/  CS2R R4, SRZ ;  /* 0x0000000000047805 */ /* 0x000fe2000001ff00 */
[----:B------:R-:W-:Y:S01]  /*05a0*/  CS2R R10, SRZ ;  /* 0x00000000000a7805 */ /* 0x000fe2000001ff00 */
[----:B------:R-:W-:Y:S02]  /*05b0*/  IMAD.IADD R0, R6, 0x1, R0 ;  /* 0x0000000106007824 */ /* 0x000fe400078e0200 */
[----:B------:R-:W-:-:S02]  /*05c0*/  CS2R R6, SRZ ;  /* 0x0000000000067805 */ /* 0x000fc4000001ff00 */
[----:B------:R-:W-:Y:S01]  /*05d0*/  IMAD R179, R0, 0x40, R247 ;  /* 0x0000004000b37824 */ /* 0x000fe200078e02f7 */
[----:B------:R-:W-:Y:S05]  /*05e0*/  @!P0 BRA `(.L_x_0) ;  /* 0x000044d000008947 */ /* 0x000fea0003800000 */
[----:B------:R-:W-:Y:S01]  /*05f0*/  IABS R2, c[0x0][0x17c] ;  /* 0x00005f0000027a13 */ /* 0x000fe20000000000 */
[----:B------:R-:W-:Y:S01]  /*0600*/  IMAD.SHL.U32 R178, R246, 0x40, RZ ;  /* 0x00000040f6b27824 */ /* 0x000fe200078e00ff */
[----:B------:R-:W-:Y:S01]  /*0610*/  SHF.R.U32.HI R7, RZ, 0x5, R246 ;  /* 0x00000005ff077819 */ /* 0x000fe200000116f6 */
[----:B------:R-:W-:Y:S01]  /*0620*/  IMAD.MOV.U32 R206, RZ, RZ, c[0x0][0x188] ;  /* 0x00006200ffce7624 */ /* 0x000fe200078e00ff */
[----:B------:R-:W0:Y:S01]  /*0630*/  I2F.RP R0, R2 ;  /* 0x0000000200007306 */ /* 0x000e220000209400 */
[----:B------:R-:W-:Y:S01]  /*0640*/  IABS R71, c[0x0][0x178] ;  /* 0x00005e0000477a13 */ /* 0x000fe20000000000 */
[----:B------:R-:W-:Y:S01]  /*0650*/  CS2R R136, SRZ ;  /* 0x0000000000887805 */ /* 0x000fe2000001ff00 */
[----:B------:R-:W-:Y:S01]  /*0660*/  SGXT.U32 R7, R7, 0x1 ;  /* 0x000000010707781a */ /* 0x000fe20000000000 */
[----:B------:R-:W-:Y:S01]  /*0670*/  IMAD.SHL.U32 R205, R206, 0x20, RZ ;  /* 0x00000020cecd7824 */ /* 0x000fe200078e00ff */
[----:B------:R-:W-:Y:S01]  /*0680*/  LOP3.LUT R203, R246, 0x1f, RZ, 0xc0, !PT ;  /* 0x0000001ff6cb7812 */ /* 0x000fe200078ec0ff */
[----:B------:R-:W-:Y:S01]  /*0690*/  IMAD R245, R206, 0x1f, RZ ;  /* 0x0000001fcef57824 */ /* 0x000fe200078e02ff */
[----:B------:R-:W-:Y:S01]  /*06a0*/  LOP3.LUT R22, R180, R7, RZ, 0xfc, !PT ;  /* 0x00000007b4167212 */ /* 0x000fe200078efcff */
[C---:B------:R-:W-:Y:S01]  /*06b0*/  IMAD R243, R206.reuse, 0x1e, RZ ;  /* 0x0000001ecef37824 */ /* 0x040fe200078e02ff */
[----:B------:R-:W-:Y:S01]  /*06c0*/  CS2R R138, SRZ ;  /* 0x00000000008a7805 */ /* 0x000fe2000001ff00 */
[----:B------:R-:W-:Y:S01]  /*06d0*/  IMAD R242, R206, 0x1d, RZ ;  /* 0x0000001dcef27824 */ /* 0x000fe200078e02ff */
[----:B------:R-:W-:Y:S01]  /*06e0*/  LOP3.LUT R10, R22, 0x3a, RZ, 0xfc, !PT ;  /* 0x0000003a160a7812 */ /* 0x000fe200078efcff */
[----:B------:R-:W-:Y:S01]  /*06f0*/  IMAD R241, R206, 0x1c, RZ ;  /* 0x0000001ccef17824 */ /* 0x000fe200078e02ff */
[----:B------:R-:W-:Y:S01]  /*0700*/  LOP3.LUT R12, R22, 0x38, RZ, 0xfc, !PT ;  /* 0x00000038160c7812 */ /* 0x000fe200078efcff */
[C---:B------:R-:W-:Y:S01]  /*0710*/  IMAD R239, R206.reuse, 0x1b, RZ ;  /* 0x0000001bceef7824 */ /* 0x040fe200078e02ff */
[----:B------:R-:W-:Y:S01]  /*0720*/  IABS R11, R10 ;  /* 0x0000000a000b7213 */ /* 0x000fe20000000000 */
[----:B0-----:R-:W0:Y:S01]  /*0730*/  MUFU.RCP R0, R0 ;  /* 0x0000000000007308 */ /* 0x001e220000001000 */
[----:B------:R-:W-:Y:S01]  /*0740*/  IABS R13, R12 ;  /* 0x0000000c000d7213 */ /* 0x000fe20000000000 */
[----:B------:R-:W-:Y:S01]  /*0750*/  IMAD R238, R206, 0x1a, RZ ;  /* 0x0000001aceee7824 */ /* 0x000fe200078e02ff */
[----:B------:R-:W-:Y:S01]  /*0760*/  LOP3.LUT R14, R22, 0x34, RZ, 0xfc, !PT ;  /* 0x00000034160e7812 */ /* 0x000fe200078efcff */
[----:B------:R-:W-:Y:S01]  /*0770*/  IMAD R237, R206, 0x19, RZ ;  /* 0x00000019ceed7824 */ /* 0x000fe200078e02ff */
[----:B------:R-:W-:Y:S01]  /*0780*/  ISETP.GE.AND P3, PT, R10, RZ, PT ;  /* 0x000000ff0a00720c */ /* 0x000fe20003f66270 */
[C---:B------:R-:W-:Y:S01]  /*0790*/  IMAD R235, R206.reuse, 0x18, RZ ;  /* 0x00000018ceeb7824 */ /* 0x040fe200078e02ff */
        /* <DEDUP_REMOVED lines=10> */
[----:B0-----:R-:W-:Y:S01]  /*0840*/  IADD3 R4, R0, 0xffffffe, RZ ;  /* 0x0ffffffe00047810 */ /* 0x001fe20007ffe0ff */
[C---:B------:R-:W-:Y:S01]  /*0850*/  IMAD R227, R206.reuse, 0x12, RZ ;  /* 0x00000012cee37824 */ /* 0x040fe200078e02ff */
[----:B------:R-:W-:Y:S01]  /*0860*/  IABS R23, R12 ;  /* 0x0000000c00177213 */ /* 0x000fe20000000000 */
[----:B------:R-:W-:Y:S01]  /*0870*/  IMAD R226, R206, 0x11, RZ ;  /* 0x00000011cee27824 */ /* 0x000fe200078e02ff */
[----:B------:R0:W1:Y:S01]  /*0880*/  F2I.FTZ.U32.TRUNC.NTZ R5, R4 ;  /* 0x0000000400057305 */ /* 0x000062000021f000 */
[----:B------:R-:W-:Y:S01]  /*0890*/  LOP3.LUT R24, R22, 0xa, RZ, 0xfc, !PT ;  /* 0x0000000a16187812 */ /* 0x000fe200078efcff */
[----:B------:R-:W-:Y:S01]  /*08a0*/  IMAD.SHL.U32 R225, R206, 0x10, RZ ;  /* 0x00000010cee17824 */ /* 0x000fe200078e00ff */
[----:B------:R-:W-:Y:S01]  /*08b0*/  LOP3.LUT R26, R22, 0x8, RZ, 0xfc, !PT ;  /* 0x00000008161a7812 */ /* 0x000fe200078efcff */
[C---:B------:R-:W-:Y:S01]  /*08c0*/  IMAD R223, R206.reuse, 0xf, RZ ;  /* 0x0000000fcedf7824 */ /* 0x040fe200078e02ff */
[----:B------:R-:W-:Y:S01]  /*08d0*/  IABS R16, R24 ;  /* 0x0000001800107213 */ /* 0x000fe20000000000 */
[----:B------:R-:W-:Y:S01]  /*08e0*/  IMAD R222, R206, 0xe, RZ ;  /* 0x0000000ecede7824 */ /* 0x000fe200078e02ff */
[----:B------:R-:W-:Y:S01]  /*08f0*/  LOP3.LUT R28, R22, 0x6, RZ, 0xfc, !PT ;  /* 0x00000006161c7812 */ /* 0x000fe200078efcff */
[C---:B------:R-:W-:Y:S01]  /*0900*/  IMAD R221, R206.reuse, 0xd, RZ ;  /* 0x0000000dcedd7824 */ /* 0x040fe200078e02ff */
[----:B------:R-:W-:Y:S01]  /*0910*/  IABS R18, R26 ;  /* 0x0000001a00127213 */ /* 0x000fe20000000000 */
[----:B0-----:R-:W-:Y:S01]  /*0920*/  IMAD.MOV.U32 R4, RZ, RZ, RZ ;  /* 0x000000ffff047224 */ /* 0x001fe200078e00ff */
[----:B------:R-:W-:Y:S01]  /*0930*/  IABS R20, R28 ;  /* 0x0000001c00147213 */ /* 0x000fe20000000000 */
[C---:B------:R-:W-:Y:S01]  /*0940*/  IMAD R219, R206.reuse, 0xc, RZ ;  /* 0x0000000ccedb7824 */ /* 0x040fe200078e02ff */
[----:B------:R-:W-:Y:S01]  /*0950*/  IABS R67, R22 ;  /* 0x0000001600437213 */ /* 0x000fe20000000000 */
[C---:B------:R-:W-:Y:S01]  /*0960*/  IMAD R218, R206.reuse, 0xb, RZ ;  /* 0x0000000bceda7824 */ /* 0x040fe200078e02ff */
[----:B------:R-:W-:Y:S01]  /*0970*/  CS2R R132, SRZ ;  /* 0x0000000000847805 */ /* 0x000fe2000001ff00 */
[--C-:B-1----:R-:W-:Y:S01]  /*0980*/  IMAD.MOV R6, RZ, RZ, -R5.reuse ;  /* 0x000000ffff067224 */ /* 0x102fe200078e0a05 */
[----:B------:R-:W-:Y:S01]  /*0990*/  CS2R R134, SRZ ;  /* 0x0000000000867805 */ /* 0x000fe2000001ff00 */
[----:B------:R-:W-:Y:S01]  /*09a0*/  IMAD R217, R206, 0xa, RZ ;  /* 0x0000000aced97824 */ /* 0x000fe200078e02ff */
[----:B------:R-:W-:Y:S01]  /*09b0*/  CS2R R128, SRZ ;  /* 0x0000000000807805 */ /* 0x000fe2000001ff00 */
[----:B------:R-:W-:Y:S01]  /*09c0*/  IMAD.MOV.U32 R7, RZ, RZ, R6 ;  /* 0x000000ffff077224 */ /* 0x000fe200078e0006 */
[----:B------:R-:W-:Y:S01]  /*09d0*/  LOP3.LUT R6, R22, 0x3e, RZ, 0xfc, !PT ;  /* 0x0000003e16067812 */ /* 0x000fe200078efcff */
[C---:B------:R-:W-:Y:S01]  /*09e0*/  IMAD R215, R206.reuse, 0x9, RZ ;  /* 0x00000009ced77824 */ /* 0x040fe200078e02ff */
[----:B------:R-:W-:Y:S01]  /*09f0*/  CS2R R130, SRZ ;  /* 0x0000000000827805 */ /* 0x000fe2000001ff00 */
[----:B------:R-:W-:Y:S01]  /*0a00*/  IMAD R7, R7, R2, RZ ;  /* 0x0000000207077224 */ /* 0x000fe200078e02ff */
[----:B------:R-:W-:Y:S01]  /*0a10*/  IABS R8, R6 ;  /* 0x0000000600087213 */ /* 0x000fe20000000000 */
[----:B------:R-:W-:Y:S01]  /*0a20*/  IMAD.SHL.U32 R214, R206, 0x8, RZ ;  /* 0x00000008ced67824 */ /* 0x000fe200078e00ff */
[----:B------:R-:W-:Y:S01]  /*0a30*/  ISETP.GE.AND P5, PT, R6, RZ, PT ;  /* 0x000000ff0600720c */ /* 0x000fe20003fa6270 */
[----:B------:R-:W-:Y:S01]  /*0a40*/  IMAD.HI.U32 R7, R5, R7, R4 ;  /* 0x0000000705077227 */ /* 0x000fe200078e0004 */
[C---:B------:R-:W-:Y:S01]  /*0a50*/  LOP3.LUT R6, R22.reuse, 0x36, RZ, 0xfc, !PT ;  /* 0x0000003616067812 */ /* 0x040fe200078efcff */
[----:B------:R-:W-:Y:S01]  /*0a60*/  CS2R R124, SRZ ;  /* 0x00000000007c7805 */ /* 0x000fe2000001ff00 */
[----:B------:R-:W-:Y:S01]  /*0a70*/  CS2R R126, SRZ ;  /* 0x00000000007e7805 */ /* 0x000fe2000001ff00 */
[----:B------:R-:W-:Y:S01]  /*0a80*/  IMAD.MOV.U32 R5, RZ, RZ, R8 ;  /* 0x000000ffff057224 */ /* 0x000fe200078e0008 */
[----:B------:R-:W-:Y:S01]  /*0a90*/  LOP3.LUT R8, R22, 0x3c, RZ, 0xfc, !PT ;  /* 0x0000003c16087812 */ /* 0x000fe200078efcff */
[----:B------:R-:W-:Y:S01]  /*0aa0*/  IMAD R213, R206, 0x7, RZ ;  /* 0x00000007ced57824 */ /* 0x000fe200078e02ff */
[----:B------:R-:W-:Y:S01]  /*0ab0*/  IABS R15, R6 ;  /* 0x00000006000f7213 */ /* 0x000fe20000000000 */
[C---:B------:R-:W-:Y:S01]  /*0ac0*/  IMAD.HI.U32 R0, R7.reuse, R5, RZ ;  /* 0x0000000507007227 */ /* 0x040fe200078e00ff */
[----:B------:R-:W-:Y:S01]  /*0ad0*/  IABS R9, R8 ;  /* 0x0000000800097213 */ /* 0x000fe20000000000 */
[----:B------:R-:W-:Y:S01]  /*0ae0*/  CS2R R120, SRZ ;  /* 0x0000000000787805 */ /* 0x000fe2000001ff00 */
[----:B------:R-:W-:Y:S01]  /*0af0*/  ISETP.GE.AND P6, PT, R8, RZ, PT ;  /* 0x000000ff0800720c */ /* 0x000fe20003fc6270 */
[----:B------:R-:W-:Y:S01]  /*0b00*/  IMAD.MOV R4, RZ, RZ, -R0 ;  /* 0x000000ffff047224 */ /* 0x000fe200078e0a00 */
[----:B------:R-:W-:Y:S01]  /*0b10*/  SHF.R.S32.HI R0, RZ, 0x1f, R3 ;  /* 0x0000001fff007819 */ /* 0x000fe20000011403 */
[----:B------:R-:W-:Y:S01]  /*0b20*/  IMAD R211, R206, 0x6, RZ ;  /* 0x00000006ced37824 */ /* 0x000fe200078e02ff */
[----:B------:R-:W-:Y:S01]  /*0b30*/  LOP3.LUT R8, R22, 0x32, RZ, 0xfc, !PT ;  /* 0x0000003216087812 */ /* 0x000fe200078efcff */
[----:B------:R-:W-:Y:S01]  /*0b40*/  IMAD R5, R2, R4, R5 ;  /* 0x0000000402057224 */ /* 0x000fe200078e0205 */
[----:B------:R-:W-:Y:S01]  /*0b50*/  LEA.HI R0, R0, R3, RZ, 0x5 ;  /* 0x0000000300007211 */ /* 0x000fe200078f28ff */
[C---:B------:R-:W-:Y:S01]  /*0b60*/  IMAD.HI.U32 R3, R7.reuse, R9, RZ ;  /* 0x0000000907037227 */ /* 0x040fe200078e00ff */
[----:B------:R-:W-:Y:S01]  /*0b70*/  CS2R R122, SRZ ;  /* 0x00000000007a7805 */ /* 0x000fe2000001ff00 */
[----:B------:R-:W-:Y:S01]  /*0b80*/  CS2R R116, SRZ ;  /* 0x0000000000747805 */ /* 0x000fe2000001ff00 */
[C---:B------:R-:W-:Y:S01]  /*0b90*/  ISETP.GT.U32.AND P0, PT, R2.reuse, R5, PT ;  /* 0x000000050200720c */ /* 0x040fe20003f04070 */
[----:B------:R-:W-:Y:S01]  /*0ba0*/  IMAD.MOV R3, RZ, RZ, -R3 ;  /* 0x000000ffff037224 */ /* 0x000fe200078e0a03 */
[----:B------:R-:W-:Y:S01]  /*0bb0*/  CS2R R118, SRZ ;  /* 0x0000000000767805 */ /* 0x000fe2000001ff00 */
[C---:B------:R-:W-:Y:S01]  /*0bc0*/  IMAD.HI.U32 R4, R7.reuse, R11, RZ ;  /* 0x0000000b07047227 */ /* 0x040fe200078e00ff */
[----:B------:R-:W-:Y:S01]  /*0bd0*/  CS2R R112, SRZ ;  /* 0x0000000000707805 */ /* 0x000fe2000001ff00 */
[----:B------:R-:W-:Y:S01]  /*0be0*/  CS2R R114, SRZ ;  /* 0x0000000000727805 */ /* 0x000fe2000001ff00 */
[----:B------:R-:W-:Y:S01]  /*0bf0*/  CS2R R108, SRZ ;  /* 0x00000000006c7805 */ /* 0x000fe2000001ff00 */
[C---:B------:R-:W-:Y:S01]  /*0c00*/  IMAD R9, R2.reuse, R3, R9 ;  /* 0x0000000302097224 */ /* 0x040fe200078e0209 */
[----:B------:R-:W-:Y:S01]  /*0c10*/  CS2R R110, SRZ ;  /* 0x00000000006e7805 */ /* 0x000fe2000001ff00 */
[----:B------:R-:W-:Y:S01]  /*0c20*/  IMAD.MOV R4, RZ, RZ, -R4 ;  /* 0x000000ffff047224 */ /* 0x000fe200078e0a04 */
[----:B------:R-:W-:Y:S01]  /*0c30*/  CS2R R104, SRZ ;  /* 0x0000000000687805 */ /* 0x000fe2000001ff00 */
[----:B------:R-:W-:Y:S01]  /*0c40*/  IMAD.HI.U32 R3, R7, R13, RZ ;  /* 0x0000000d07037227 */ /* 0x000fe200078e00ff */
[----:B------:R-:W-:Y:S01]  /*0c50*/  CS2R R106, SRZ ;  /* 0x00000000006a7805 */ /* 0x000fe2000001ff00 */
[----:B------:R-:W-:Y:S01]  /*0c60*/  CS2R R100, SRZ ;  /* 0x0000000000647805 */ /* 0x000fe2000001ff00 */
[----:B------:R-:W-:Y:S01]  /*0c70*/  CS2R R102, SRZ ;  /* 0x0000000000667805 */ /* 0x000fe2000001ff00 */
[--C-:B------:R-:W-:Y:S01]  /*0c80*/  @!P0 IMAD.IADD R5, R5, 0x1, -R2.reuse ;  /* 0x0000000105058824 */ /* 0x100fe200078e0a02 */
[C---:B------:R-:W-:Y:S01]  /*0c90*/  ISETP.GT.U32.AND P0, PT, R2.reuse, R9, PT ;  /* 0x000000090200720c */ /* 0x040fe20003f04070 */
[C---:B------:R-:W-:Y:S01]  /*0ca0*/  IMAD R11, R2.reuse, R4, R11 ;  /* 0x00000004020b7224 */ /* 0x040fe200078e020b */
[----:B------:R-:W-:Y:S01]  /*0cb0*/  CS2R R96, SRZ ;  /* 0x0000000000607805 */ /* 0x000fe2000001ff00 */
[----:B------:R-:W-:Y:S01]  /*0cc0*/  IMAD.MOV R4, RZ, RZ, -R3 ;  /* 0x000000ffff047224 */ /* 0x000fe200078e0a03 */
[C---:B------:R-:W-:Y:S01]  /*0cd0*/  ISETP.GT.U32.AND P4, PT, R2.reuse, R5, PT ;  /* 0x000000050200720c */ /* 0x040fe20003f84070 */
[----:B------:R-:W-:Y:S01]  /*0ce0*/  IMAD.HI.U32 R3, R7, R15, RZ ;  /* 0x0000000f07037227 */ /* 0x000fe200078e00ff */
[C---:B------:R-:W-:Y:S01]  /*0cf0*/  ISETP.GT.U32.AND P2, PT, R2.reuse, R11, PT ;  /* 0x0000000b0200720c */ /* 0x040fe20003f44070 */
[----:B------:R-:W-:Y:S01]  /*0d00*/  CS2R R98, SRZ ;  /* 0x0000000000627805 */ /* 0x000fe2000001ff00 */
[----:B------:R-:W-:Y:S01]  /*0d10*/  CS2R R92, SRZ ;  /* 0x00000000005c7805 */ /* 0x000fe2000001ff00 */
[C---:B------:R-:W-:Y:S01]  /*0d20*/  IMAD R13, R2.reuse, R4, R13 ;  /* 0x00000004020d7224 */ /* 0x040fe200078e020d */
[----:B------:R-:W-:Y:S01]  /*0d30*/  CS2R R94, SRZ ;  /* 0x00000000005e7805 */ /* 0x000fe2000001ff00 */
[----:B------:R-:W-:Y:S01]  /*0d40*/  IMAD.MOV R3, RZ, RZ, -R3 ;  /* 0x000000ffff037224 */ /* 0x000fe200078e0a03 */
[----:B------:R-:W-:Y:S01]  /*0d50*/  CS2R R88, SRZ ;  /* 0x0000000000587805 */ /* 0x000fe2000001ff00 */
[--C-:B------:R-:W-:Y:S01]  /*0d60*/  @!P0 IMAD.IADD R9, R9, 0x1, -R2.reuse ;  /* 0x0000000109098824 */ /* 0x100fe200078e0a02 */
[C---:B------:R-:W-:Y:S01]  /*0d70*/  ISETP.GT.U32.AND P0, PT, R2.reuse, R13, PT ;  /* 0x0000000d0200720c */ /* 0x040fe20003f04070 */
[----:B------:R-:W-:Y:S01]  /*0d80*/  IMAD.HI.U32 R4, R7, R17, RZ ;  /* 0x0000001107047227 */ /* 0x000fe200078e00ff */
[----:B------:R-:W-:Y:S01]  /*0d90*/  CS2R R90, SRZ ;  /* 0x00000000005a7805 */ /* 0x000fe2000001ff00 */
[----:B------:R-:W-:Y:S01]  /*0da0*/  CS2R R84, SRZ ;  /* 0x0000000000547805 */ /* 0x000fe2000001ff00 */
[----:B------:R-:W-:Y:S01]  /*0db0*/  CS2R R86, SRZ ;  /* 0x0000000000567805 */ /* 0x000fe2000001ff00 */
[----:B------:R-:W-:Y:S01]  /*0dc0*/  @!P4 IMAD.IADD R5, R5, 0x1, -R2 ;  /* 0x000000010505c824 */ /* 0x000fe200078e0a02 */
[C---:B------:R-:W-:Y:S01]  /*0dd0*/  ISETP.GT.U32.AND P4, PT, R2.reuse, R9, PT ;  /* 0x000000090200720c */ /* 0x040fe20003f84070 */
[C---:B------:R-:W-:Y:S01]  /*0de0*/  IMAD R15, R2.reuse, R3, R15 ;  /* 0x00000003020f7224 */ /* 0x040fe200078e020f */
[----:B------:R-:W-:Y:S01]  /*0df0*/  CS2R R80, SRZ ;  /* 0x0000000000507805 */ /* 0x000fe2000001ff00 */
[----:B------:R-:W-:Y:S01]  /*0e00*/  IMAD.MOV R4, RZ, RZ, -R4 ;  /* 0x000000ffff047224 */ /* 0x000fe200078e0a04 */
[----:B------:R-:W-:Y:S01]  /*0e10*/  CS2R R82, SRZ ;  /* 0x0000000000527805 */ /* 0x000fe2000001ff00 */
[----:B------:R-:W-:Y:S01]  /*0e20*/  IMAD.MOV.U32 R3, RZ, RZ, R5 ;  /* 0x000000ffff037224 */ /* 0x000fe200078e0005 */
[----:B------:R-:W-:Y:S01]  /*0e30*/  SHF.R.S32.HI R0, RZ, 0x5, R0 ;  /* 0x00000005ff007819 */ /* 0x000fe20000011400 */
[----:B------:R-:W-:-:S02]  /*0e40*/  IMAD R17, R2, R4, R17 ;  /* 0x0000000402117224 */ /* 0x000fc400078e0211 */
[----:B------:R-:W-:Y:S01]  /*0e50*/  @!P5 IMAD.MOV R3, RZ, RZ, -R3 ;  /* 0x000000ffff03d224 */ /* 0x000fe200078e0a03 */
[----:B------:R-:W-:Y:S01]  /*0e60*/  ISETP.GT.U32.AND P5, PT, R2, R15, PT ;  /* 0x0000000f0200720c */ /* 0x000fe20003fa4070 */
[--C-:B------:R-:W-:Y:S01]  /*0e70*/  @!P2 IMAD.IADD R11, R11, 0x1, -R2.reuse ;  /* 0x000000010b0ba824 */ /* 0x100fe200078e0a02 */
[----:B------:R-:W-:Y:S01]  /*0e80*/  ISETP.GE.AND P2, PT, R6, RZ, PT ;  /* 0x000000ff0600720c */ /* 0x000fe20003f46270 */
[--C-:B------:R-:W-:Y:S01]  /*0e90*/  @!P4 IMAD.IADD R9, R9, 0x1, -R2.reuse ;  /* 0x000000010909c824 */ /* 0x100fe200078e0a02 */
[----:B------:R-:W-:Y:S01]  /*0ea0*/  IABS R6, R8 ;  /* 0x0000000800067213 */ /* 0x000fe20000000000 */
[----:B------:R-:W-:Y:S01]  /*0eb0*/  @!P0 IMAD.IADD R13, R13, 0x1, -R2 ;  /* 0x000000010d0d8824 */ /* 0x000fe200078e0a02 */
[C---:B------:R-:W-:Y:S01]  /*0ec0*/  ISETP.GT.U32.AND P0, PT, R2.reuse, R11, PT ;  /* 0x0000000b0200720c */ /* 0x040fe20003f04070 */
[----:B------:R-:W-:Y:S01]  /*0ed0*/  @!P6 IMAD.MOV R9, RZ, RZ, -R9 ;  /* 0x000000ffff09e224 */ /* 0x000fe200078e0a09 */
[C---:B------:R-:W-:Y:S01]  /*0ee0*/  ISETP.GT.U32.AND P6, PT, R2.reuse, R17, PT ;  /* 0x000000110200720c */ /* 0x040fe20003fc4070 */
[----:B------:R-:W-:Y:S01]  /*0ef0*/  IMAD.HI.U32 R4, R7, R6, RZ ;  /* 0x0000000607047227 */ /* 0x000fe200078e00ff */
[----:B------:R-:W-:-:S03]  /*0f00*/  ISETP.GT.U32.AND P4, PT, R2, R13, PT ;  /* 0x0000000d0200720c */ /* 0x000fc60003f84070 */
[----:B------:R-:W-:Y:S01]  /*0f10*/  @!P5 IMAD.IADD R15, R15, 0x1, -R2 ;  /* 0x000000010f0fd824 */ /* 0x000fe200078e0a02 */
[----:B------:R-:W-:Y:S01]  /*0f20*/  ISETP.GE.AND P5, PT, R8, RZ, PT ;  /* 0x000000ff0800720c */ /* 0x000fe20003fa6270 */
[----:B------:R-:W-:Y:S01]  /*0f30*/  IMAD.MOV R5, RZ, RZ, -R4 ;  /* 0x000000ffff057224 */ /* 0x000fe200078e0a04 */
[----:B------:R-:W-:Y:S01]  /*0f40*/  LOP3.LUT R8, R22, 0x2c, RZ, 0xfc, !PT ;  /* 0x0000002c16087812 */ /* 0x000fe200078efcff */
[----:B------:R-:W-:-:S03]  /*0f50*/  IMAD.HI.U32 R4, R7, R21, RZ ;  /* 0x0000001507047227 */ /* 0x000fc600078e00ff */
[----:B------:R-:W-:Y:S01]  /*0f60*/  IABS R25, R8 ;  /* 0x0000000800197213 */ /* 0x000fe20000000000 */
[----:B------:R-:W-:Y:S01]  /*0f70*/  @!P6 IMAD.IADD R17, R17, 0x1, -R2 ;  /* 0x000000011111e824 */ /* 0x000fe200078e0a02 */
[C---:B------:R-:W-:Y:S01]  /*0f80*/  ISETP.GT.U32.AND P6, PT, R2.reuse, R15, PT ;  /* 0x0000000f0200720c */ /* 0x040fe20003fc4070 */
[C---:B------:R-:W-:Y:S02]  /*0f90*/  IMAD R5, R2.reuse, R5, R6 ;  /* 0x0000000502057224 */ /* 0x040fe400078e0206 */
[----:B------:R-:W-:Y:S02]  /*0fa0*/  @!P4 IMAD.IADD R13, R13, 0x1, -R2 ;  /* 0x000000010d0dc824 */ /* 0x000fe400078e0a02 */
[----:B------:R-:W-:Y:S01]  /*0fb0*/  IMAD.MOV R4, RZ, RZ, -R4 ;  /* 0x000000ffff047224 */ /* 0x000fe200078e0a04 */
[----:B------:R-:W-:Y:S01]  /*0fc0*/  ISETP.GT.U32.AND P4, PT, R2, R5, PT ;  /* 0x000000050200720c */ /* 0x000fe20003f84070 */
[----:B------:R-:W-:-:S04]  /*0fd0*/  IMAD.HI.U32 R6, R7, R23, RZ ;  /* 0x0000001707067227 */ /* 0x000fc800078e00ff */
[C---:B------:R-:W-:Y:S02]  /*0fe0*/  IMAD R21, R2.reuse, R4, R21 ;  /* 0x0000000402157224 */ /* 0x040fe400078e0215 */
[----:B------:R-:W-:Y:S02]  /*0ff0*/  @!P6 IMAD.IADD R15, R15, 0x1, -R2 ;  /* 0x000000010f0fe824 */ /* 0x000fe400078e0a02 */
[----:B------:R-:W-:Y:S01]  /*1000*/  IMAD.HI.U32 R4, R7, R25, RZ ;  /* 0x0000001907047227 */ /* 0x000fe200078e00ff */
[----:B------:R-:W-:-:S03]  /*1010*/  ISETP.GT.U32.AND P6, PT, R2, R21, PT ;  /* 0x000000150200720c */ /* 0x000fc60003fc4070 */
[----:B------:R-:W-:Y:S02]  /*1020*/  @!P4 IMAD.IADD R5, R5, 0x1, -R2 ;  /* 0x000000010505c824 */ /* 0x000fe400078e0a02 */
[----:B------:R-:W-:Y:S02]  /*1030*/  IMAD.MOV R4, RZ, RZ, -R4 ;  /* 0x000000ffff047224 */ /* 0x000fe400078e0a04 */
[----:B------:R-:W-:Y:S01]  /*1040*/  IMAD.MOV R6, RZ, RZ, -R6 ;  /* 0x000000ffff067224 */ /* 0x000fe200078e0a06 */
[C---:B------:R-:W-:Y:S01]  /*1050*/  ISETP.GT.U32.AND P4, PT, R2.reuse, R5, PT ;  /* 0x000000050200720c */ /* 0x040fe20003f84070 */
[----:B------:R-:W-:Y:S02]  /*1060*/  IMAD R25, R2, R4, R25 ;  /* 0x0000000402197224 */ /* 0x000fe400078e0219 */
[--C-:B------:R-:W-:Y:S01]  /*1070*/  @!P0 IMAD.IADD R11, R11, 0x1, -R2.reuse ;  /* 0x000000010b0b8824 */ /* 0x100fe200078e0a02 */
[----:B------:R-:W-:Y:S01]  /*1080*/  ISETP.GE.AND P0, PT, R14, RZ, PT ;  /* 0x000000ff0e00720c */ /* 0x000fe20003f06270 */
[--C-:B------:R-:W-:Y:S01]  /*1090*/  @!P6 IMAD.IADD R21, R21, 0x1, -R2.reuse ;  /* 0x000000011515e824 */ /* 0x100fe200078e0a02 */
[C---:B------:R-:W-:Y:S01]  /*10a0*/  ISETP.GT.U32.AND P6, PT, R2.reuse, R25, PT ;  /* 0x000000190200720c */ /* 0x040fe20003fc4070 */
[----:B------:R-:W-:Y:S01]  /*10b0*/  IMAD R23, R2, R6, R23 ;  /* 0x0000000602177224 */ /* 0x000fe200078e0217 */
[----:B------:R-:W-:Y:S01]  /*10c0*/  LOP3.LUT R14, R22, 0x2a, RZ, 0xfc, !PT ;  /* 0x0000002a160e7812 */ /* 0x000fe200078efcff */
[----:B------:R-:W-:Y:S01]  /*10d0*/  @!P3 IMAD.MOV R11, RZ, RZ, -R11 ;  /* 0x000000ffff0bb224 */ /* 0x000fe200078e0a0b */
[C---:B------:R-:W-:Y:S01]  /*10e0*/  ISETP.GT.U32.AND P3, PT, R2.reuse, R17, PT ;  /* 0x000000110200720c */ /* 0x040fe20003f64070 */
[----:B------:R-:W-:Y:S01]  /*10f0*/  @!P2 IMAD.MOV R15, RZ, RZ, -R15 ;  /* 0x000000ffff0fa224 */ /* 0x000fe200078e0a0f */
[----:B------:R-:W-:Y:S01]  /*1100*/  IABS R27, R14 ;  /* 0x0000000e001b7213 */ /* 0x000fe20000000000 */
[----:B------:R-:W-:Y:S01]  /*1110*/  @!P4 IMAD.IADD R5, R5, 0x1, -R2 ;  /* 0x000000010505c824 */ /* 0x000fe200078e0a02 */
[----:B------:R-:W-:Y:S01]  /*1120*/  ISETP.GT.U32.AND P2, PT, R2, R23, PT ;  /* 0x000000170200720c */ /* 0x000fe20003f44070 */
[----:B------:R-:W-:Y:S01]  /*1130*/  @!P1 IMAD.MOV R13, RZ, RZ, -R13 ;  /* 0x000000ffff0d9224 */ /* 0x000fe200078e0a0d */
[----:B------:R-:W-:Y:S01]  /*1140*/  ISETP.GE.AND P4, PT, R8, RZ, PT ;  /* 0x000000ff0800720c */ /* 0x000fe20003f86270 */
[----:B------:R-:W-:Y:S01]  /*1150*/  IMAD.HI.U32 R4, R7, R27, RZ ;  /* 0x0000001b07047227 */ /* 0x000fe200078e00ff */
[----:B------:R-:W-:-:S02]  /*1160*/  LOP3.LUT R8, R22, 0x28, RZ, 0xfc, !PT ;  /* 0x0000002816087812 */ /* 0x000fc400078efcff */
[----:B------:R-:W-:Y:S01]  /*1170*/  ISETP.GE.AND P1, PT, R10, RZ, PT ;  /* 0x000000ff0a00720c */ /* 0x000fe20003f26270 */
[----:B------:R-:W-:Y:S01]  /*1180*/  @!P6 IMAD.IADD R25, R25, 0x1, -R2 ;  /* 0x000000011919e824 */ /* 0x000fe200078e0a02 */
[----:B------:R-:W-:Y:S01]  /*1190*/  IABS R6, R8 ;  /* 0x0000000800067213 */ /* 0x000fe20000000000 */
[----:B------:R-:W-:Y:S01]  /*11a0*/  IMAD.MOV R4, RZ, RZ, -R4 ;  /* 0x000000ffff047224 */ /* 0x000fe200078e0a04 */
[----:B------:R-:W-:Y:S01]  /*11b0*/  LOP3.LUT R10, R22, 0x26, RZ, 0xfc, !PT ;  /* 0x00000026160a7812 */ /* 0x000fe200078efcff */
[--C-:B------:R-:W-:Y:S01]  /*11c0*/  @!P3 IMAD.IADD R17, R17, 0x1, -R2.reuse ;  /* 0x000000011111b824 */ /* 0x100fe200078e0a02 */
[C---:B------:R-:W-:Y:S01]  /*11d0*/  ISETP.GT.U32.AND P6, PT, R2.reuse, R25, PT ;  /* 0x000000190200720c */ /* 0x040fe20003fc4070 */
[----:B------:R-:W-:Y:S01]  /*11e0*/  @!P2 IMAD.IADD R23, R23, 0x1, -R2 ;  /* 0x000000011717a824 */ /* 0x000fe200078e0a02 */
[----:B------:R-:W-:Y:S01]  /*11f0*/  IABS R31, R10 ;  /* 0x0000000a001f7213 */ /* 0x000fe20000000000 */
[----:B------:R-:W-:Y:S01]  /*1200*/  IMAD R27, R2, R4, R27 ;  /* 0x00000004021b7224 */ /* 0x000fe200078e021b */
[----:B------:R-:W-:Y:S01]  /*1210*/  ISETP.GE.AND P3, PT, R12, RZ, PT ;  /* 0x000000ff0c00720c */ /* 0x000fe20003f66270 */
[----:B------:R-:W-:Y:S01]  /*1220*/  IMAD.HI.U32 R4, R7, R6, RZ ;  /* 0x0000000607047227 */ /* 0x000fe200078e00ff */
[----:B------:R-:W-:-:S02]  /*1230*/  ISETP.GT.U32.AND P2, PT, R2, R21, PT ;  /* 0x000000150200720c */ /* 0x000fc40003f44070 */
[----:B------:R-:W-:Y:S01]  /*1240*/  LOP3.LUT R12, R22, 0x18, RZ, 0xfc, !PT ;  /* 0x00000018160c7812 */ /* 0x000fe200078efcff */
[----:B------:R-:W-:Y:S01]  /*1250*/  @!P0 IMAD.MOV R17, RZ, RZ, -R17 ;  /* 0x000000ffff118224 */ /* 0x000fe200078e0a11 */
[----:B------:R-:W-:Y:S01]  /*1260*/  ISETP.GT.U32.AND P0, PT, R2, R23, PT ;  /* 0x000000170200720c */ /* 0x000fe20003f04070 */
[----:B------:R-:W-:Y:S01]  /*1270*/  IMAD.MOV.U32 R19, RZ, RZ, R5 ;  /* 0x000000ffff137224 */ /* 0x000fe200078e0005 */
[----:B------:R-:W-:Y:S01]  /*1280*/  IABS R45, R12 ;  /* 0x0000000c002d7213 */ /* 0x000fe20000000000 */
[----:B------:R-:W-:Y:S02]  /*1290*/  IMAD.MOV R5, RZ, RZ, -R4 ;  /* 0x000000ffff057224 */ /* 0x000fe400078e0a04 */
[----:B------:R-:W-:-:S04]  /*12a0*/  IMAD.HI.U32 R4, R7, R31, RZ ;  /* 0x0000001f07047227 */ /* 0x000fc800078e00ff */
[----:B------:R-:W-:Y:S01]  /*12b0*/  IMAD R5, R2, R5, R6 ;  /* 0x0000000502057224 */ /* 0x000fe200078e0206 */
[----:B------:R-:W-:Y:S01]  /*12c0*/  LOP3.LUT R6, R22, 0x24, RZ, 0xfc, !PT ;  /* 0x0000002416067812 */ /* 0x000fe200078efcff */
[----:B------:R-:W-:Y:S02]  /*12d0*/  @!P6 IMAD.IADD R25, R25, 0x1, -R2 ;  /* 0x000000011919e824 */ /* 0x000fe400078e0a02 */
[----:B------:R-:W-:Y:S01]  /*12e0*/  IMAD.MOV R4, RZ, RZ, -R4 ;  /* 0x000000ffff047224 */ /* 0x000fe200078e0a04 */
[C---:B------:R-:W-:Y:S01]  /*12f0*/  ISETP.GT.U32.AND P6, PT, R2.reuse, R5, PT ;  /* 0x000000050200720c */ /* 0x040fe20003fc4070 */
[----:B------:R-:W-:Y:S01]  /*1300*/  @!P0 IMAD.IADD R23, R23, 0x1, -R2 ;  /* 0x0000000117178824 */ /* 0x000fe200078e0a02 */
[----:B------:R-:W-:Y:S01]  /*1310*/  IABS R33, R6 ;  /* 0x0000000600217213 */ /* 0x000fe20000000000 */
[----:B------:R-:W-:Y:S01]  /*1320*/  IMAD R31, R2, R4, R31 ;  /* 0x00000004021f7224 */ /* 0x000fe200078e021f */
[----:B------:R-:W-:Y:S01]  /*1330*/  ISETP.GE.AND P0, PT, R8, RZ, PT ;  /* 0x000000ff0800720c */ /* 0x000fe20003f06270 */
[----:B------:R-:W-:-:S02]  /*1340*/  @!P3 IMAD.MOV R23, RZ, RZ, -R23 ;  /* 0x000000ffff17b224 */ /* 0x000fc400078e0a17 */
[----:B------:R-:W-:Y:S01]  /*1350*/  @!P5 IMAD.MOV R19, RZ, RZ, -R19 ;  /* 0x000000ffff13d224 */ /* 0x000fe200078e0a13 */
[C---:B------:R-:W-:Y:S01]  /*1360*/  ISETP.GT.U32.AND P3, PT, R2.reuse, R31, PT ;  /* 0x0000001f0200720c */ /* 0x040fe20003f64070 */
[--C-:B------:R-:W-:Y:S01]  /*1370*/  @!P2 IMAD.IADD R21, R21, 0x1, -R2.reuse ;  /* 0x000000011515a824 */ /* 0x100fe200078e0a02 */
[----:B------:R-:W-:Y:S01]  /*1380*/  ISETP.GT.U32.AND P5, PT, R2, R27, PT ;  /* 0x0000001b0200720c */ /* 0x000fe20003fa4070 */
[----:B------:R-:W-:Y:S01]  /*1390*/  @!P4 IMAD.MOV R25, RZ, RZ, -R25 ;  /* 0x000000ffff19c224 */ /* 0x000fe200078e0a19 */
[----:B------:R-:W-:Y:S01]  /*13a0*/  ISETP.GE.AND P2, PT, R14, RZ, PT ;  /* 0x000000ff0e00720c */ /* 0x000fe20003f46270 */
[----:B------:R-:W-:Y:S01]  /*13b0*/  @!P6 IMAD.IADD R5, R5, 0x1, -R2 ;  /* 0x000000010505e824 */ /* 0x000fe200078e0a02 */
[----:B------:R-:W-:Y:S01]  /*13c0*/  ISETP.GE.AND P6, PT, R6, RZ, PT ;  /* 0x000000ff0600720c */ /* 0x000fe20003fc6270 */
[----:B------:R-:W-:Y:S01]  /*13d0*/  @!P1 IMAD.MOV R21, RZ, RZ, -R21 ;  /* 0x000000ffff159224 */ /* 0x000fe200078e0a15 */
[----:B------:R-:W-:Y:S01]  /*13e0*/  ISETP.GE.AND P1, PT, R10, RZ, PT ;  /* 0x000000ff0a00720c */ /* 0x000fe20003f26270 */
[----:B------:R-:W-:Y:S01]  /*13f0*/  IMAD.HI.U32 R4, R7, R33, RZ ;  /* 0x0000002107047227 */ /* 0x000fe200078e00ff */
[----:B------:R-:W-:-:S02]  /*1400*/  ISETP.GT.U32.AND P4, PT, R2, R5, PT ;  /* 0x000000050200720c */ /* 0x000fc40003f84070 */
[C---:B------:R-:W-:Y:S01]  /*1410*/  LOP3.LUT R10, R22.reuse, 0x22, RZ, 0xfc, !PT ;  /* 0x00000022160a7812 */ /* 0x040fe200078efcff */
[----:B------:R-:W-:Y:S01]  /*1420*/  @!P3 IMAD.IADD R31, R31, 0x1, -R2 ;  /* 0x000000011f1fb824 */ /* 0x000fe200078e0a02 */
[----:B------:R-:W-:Y:S01]  /*1430*/  LOP3.LUT R6, R22, 0x1e, RZ, 0xfc, !PT ;  /* 0x0000001e16067812 */ /* 0x000fe200078efcff */
[----:B------:R-:W-:Y:S01]  /*1440*/  IMAD.MOV R4, RZ, RZ, -R4 ;  /* 0x000000ffff047224 */ /* 0x000fe200078e0a04 */
[----:B------:R-:W-:Y:S01]  /*1450*/  IABS R8, R10 ;  /* 0x0000000a00087213 */ /* 0x000fe20000000000 */
[----:B------:R-:W-:Y:S01]  /*1460*/  @!P5 IMAD.IADD R27, R27, 0x1, -R2 ;  /* 0x000000011b1bd824 */ /* 0x000fe200078e0a02 */
[C---:B------:R-:W-:Y:S01]  /*1470*/  ISETP.GT.U32.AND P3, PT, R2.reuse, R31, PT ;  /* 0x0000001f0200720c */ /* 0x040fe20003f64070 */
[C---:B------:R-:W-:Y:S01]  /*1480*/  IMAD R33, R2.reuse, R4, R33 ;  /* 0x0000000402217224 */ /* 0x040fe200078e0221 */
[----:B------:R-:W-:Y:S01]  /*1490*/  IABS R39, R6 ;  /* 0x0000000600277213 */ /* 0x000fe20000000000 */
[----:B------:R-:W-:Y:S01]  /*14a0*/  IMAD.HI.U32 R4, R7, R8, RZ ;  /* 0x0000000807047227 */ /* 0x000fe200078e00ff */
[----:B------:R-:W-:-:S02]  /*14b0*/  ISETP.GT.U32.AND P5, PT, R2, R27, PT ;  /* 0x0000001b0200720c */ /* 0x000fc40003fa4070 */
[----:B------:R-:W-:Y:S01]  /*14c0*/  LOP3.LUT R14, R22, 0x14, RZ, 0xfc, !PT ;  /* 0x00000014160e7812 */ /* 0x000fe200078efcff */
[----:B------:R-:W-:Y:S01]  /*14d0*/  @!P4 IMAD.IADD R5, R5, 0x1, -R2 ;  /* 0x000000010505c824 */ /* 0x000fe200078e0a02 */
[C---:B------:R-:W-:Y:S01]  /*14e0*/  ISETP.GT.U32.AND P4, PT, R2.reuse, R33, PT ;  /* 0x000000210200720c */ /* 0x040fe20003f84070 */
[----:B------:R-:W-:Y:S01]  /*14f0*/  IMAD.MOV R35, RZ, RZ, -R4 ;  /* 0x000000ffff237224 */ /* 0x000fe200078e0a04 */
[----:B------:R-:W-:Y:S01]  /*1500*/  IABS R49, R14 ;  /* 0x0000000e00317213 */ /* 0x000fe20000000000 */
[----:B------:R-:W-:Y:S02]  /*1510*/  IMAD.MOV.U32 R29, RZ, RZ, R5 ;  /* 0x000000ffff1d7224 */ /* 0x000fe400078e0005 */
[C---:B------:R-:W-:Y:S02]  /*1520*/  IMAD R5, R2.reuse, R35, R8 ;  /* 0x0000002302057224 */ /* 0x040fe400078e0208 */
[--C-:B------:R-:W-:Y:S02]  /*1530*/  @!P3 IMAD.IADD R31, R31, 0x1, -R2.reuse ;  /* 0x000000011f1fb824 */ /* 0x100fe400078e0a02 */
[--C-:B------:R-:W-:Y:S01]  /*1540*/  @!P5 IMAD.IADD R27, R27, 0x1, -R2.reuse ;  /* 0x000000011b1bd824 */ /* 0x100fe200078e0a02 */
[----:B------:R-:W-:Y:S01]  /*1550*/  ISETP.GT.U32.AND P3, PT, R2, R5, PT ;  /* 0x000000050200720c */ /* 0x000fe20003f64070 */
[----:B------:R-:W-:Y:S01]  /*1560*/  @!P0 IMAD.MOV R29, RZ, RZ, -R29 ;  /* 0x000000ffff1d8224 */ /* 0x000fe200078e0a1d */
[----:B------:R-:W-:Y:S01]  /*1570*/  ISETP.GE.AND P5, PT, R10, RZ, PT ;  /* 0x000000ff0a00720c */ /* 0x000fe20003fa6270 */
[----:B------:R-:W-:Y:S01]  /*1580*/  @!P4 IMAD.IADD R33, R33, 0x1, -R2 ;  /* 0x000000012121c824 */ /* 0x000fe200078e0a02 */
[----:B------:R-:W-:Y:S01]  /*1590*/  LOP3.LUT R10, R22, 0x20, RZ, 0xfc, !PT ;  /* 0x00000020160a7812 */ /* 0x000fe200078efcff */
[----:B------:R-:W-:Y:S01]  /*15a0*/  @!P1 IMAD.MOV R31, RZ, RZ, -R31 ;  /* 0x000000ffff1f9224 */ /* 0x000fe200078e0a1f */
[----:B------:R-:W-:Y:S01]  /*15b0*/  ISETP.GE.AND P0, PT, R6, RZ, PT ;  /* 0x000000ff0600720c */ /* 0x000fe20003f06270 */
[----:B------:R-:W-:Y:S01]  /*15c0*/  @!P2 IMAD.MOV R27, RZ, RZ, -R27 ;  /* 0x000000ffff1ba224 */ /* 0x000fe200078e0a1b */
[----:B------:R-:W-:Y:S01]  /*15d0*/  IABS R37, R10 ;  /* 0x0000000a00257213 */ /* 0x000fe20000000000 */
[----:B------:R-:W-:Y:S01]  /*15e0*/  IMAD R210, R206, 0x5, RZ ;  /* 0x00000005ced27824 */ /* 0x000fe200078e02ff */
[----:B------:R-:W-:Y:S01]  /*15f0*/  ISETP.GT.U32.AND P4, PT, R2, R33, PT ;  /* 0x000000210200720c */ /* 0x000fe20003f84070 */
[----:B------:R-:W-:Y:S01]  /*1600*/  IMAD.SHL.U32 R209, R206, 0x4, RZ ;  /* 0x00000004ced17824 */ /* 0x000fe200078e00ff */
[----:B------:R-:W-:Y:S01]  /*1610*/  ISETP.GE.AND P2, PT, R10, RZ, PT ;  /* 0x000000ff0a00720c */ /* 0x000fe20003f46270 */
[----:B------:R-:W-:Y:S01]  /*1620*/  IMAD.HI.U32 R4, R7, R37, RZ ;  /* 0x0000002507047227 */ /* 0x000fe200078e00ff */
[----:B------:R-:W-:-:S03]  /*1630*/  LOP3.LUT R10, R22, 0x1a, RZ, 0xfc, !PT ;  /* 0x0000001a160a7812 */ /* 0x000fc600078efcff */
[----:B------:R-:W-:Y:S01]  /*1640*/  @!P3 IMAD.IADD R5, R5, 0x1, -R2 ;  /* 0x000000010505b824 */ /* 0x000fe200078e0a02 */
[----:B------:R-:W-:Y:S01]  /*1650*/  IABS R8, R10 ;  /* 0x0000000a00087213 */ /* 0x000fe20000000000 */
[----:B------:R-:W-:Y:S01]  /*1660*/  IMAD.MOV R6, RZ, RZ, -R4 ;  /* 0x000000ffff067224 */ /* 0x000fe200078e0a04 */
[----:B------:R-:W-:Y:S01]  /*1670*/  LOP3.LUT R4, R22, 0x1c, RZ, 0xfc, !PT ;  /* 0x0000001c16047812 */ /* 0x000fe200078efcff */
[----:B------:R-:W-:Y:S01]  /*1680*/  IMAD R207, R206, 0x3, RZ ;  /* 0x00000003cecf7824 */ /* 0x000fe200078e02ff */
[C---:B------:R-:W-:Y:S01]  /*1690*/  ISETP.GT.U32.AND P3, PT, R2.reuse, R5, PT ;  /* 0x000000050200720c */ /* 0x040fe20003f64070 */
[----:B------:R-:W-:Y:S01]  /*16a0*/  IMAD R37, R2, R6, R37 ;  /* 0x0000000602257224 */ /* 0x000fe200078e0225 */
[----:B------:R-:W-:Y:S01]  /*16b0*/  ISETP.GE.AND P1, PT, R4, RZ, PT ;  /* 0x000000ff0400720c */ /* 0x000fe20003f26270 */
[----:B------:R-:W-:Y:S01]  /*16c0*/  @!P4 IMAD.IADD R33, R33, 0x1, -R2 ;  /* 0x000000012121c824 */ /* 0x000fe200078e0a02 */
[----:B------:R-:W-:Y:S01]  /*16d0*/  IABS R41, R4 ;  /* 0x0000000400297213 */ /* 0x000fe20000000000 */
[----:B------:R-:W-:Y:S01]  /*16e0*/  IMAD.HI.U32 R4, R7, R39, RZ ;  /* 0x0000002707047227 */ /* 0x000fe200078e00ff */
[----:B------:R-:W-:-:S03]  /*16f0*/  ISETP.GT.U32.AND P4, PT, R2, R37, PT ;  /* 0x000000250200720c */ /* 0x000fc60003f84070 */
[----:B------:R-:W-:Y:S02]  /*1700*/  IMAD.MOV R6, RZ, RZ, -R4 ;  /* 0x000000ffff067224 */ /* 0x000fe400078e0a04 */
[----:B------:R-:W-:-:S04]  /*1710*/  IMAD.HI.U32 R4, R7, R41, RZ ;  /* 0x0000002907047227 */ /* 0x000fc800078e00ff */
[----:B------:R-:W-:Y:S02]  /*1720*/  IMAD.MOV R4, RZ, RZ, -R4 ;  /* 0x000000ffff047224 */ /* 0x000fe400078e0a04 */
[--C-:B------:R-:W-:Y:S01]  /*1730*/  @!P3 IMAD.IADD R5, R5, 0x1, -R2.reuse ;  /* 0x000000010505b824 */ /* 0x100fe200078e0a02 */
[----:B------:R-:W-:Y:S01]  /*1740*/  ISETP.GE.AND P3, PT, R10, RZ, PT ;  /* 0x000000ff0a00720c */ /* 0x000fe20003f66270 */
[C---:B------:R-:W-:Y:S01]  /*1750*/  IMAD R39, R2.reuse, R6, R39 ;  /* 0x0000000602277224 */ /* 0x040fe200078e0227 */
[----:B------:R-:W0:Y:S01]  /*1760*/  I2F.RP R10, R71 ;  /* 0x00000047000a7306 */ /* 0x000e220000209400 */
[C---:B------:R-:W-:Y:S02]  /*1770*/  IMAD R41, R2.reuse, R4, R41 ;  /* 0x0000000402297224 */ /* 0x040fe400078e0229 */
[----:B------:R-:W-:Y:S02]  /*1780*/  IMAD.MOV.U32 R35, RZ, RZ, R5 ;  /* 0x000000ffff237224 */ /* 0x000fe400078e0005 */
[----:B------:R-:W-:Y:S01]  /*1790*/  @!P6 IMAD.MOV R33, RZ, RZ, -R33 ;  /* 0x000000ffff21e224 */ /* 0x000fe200078e0a21 */
[C---:B------:R-:W-:Y:S01]  /*17a0*/  ISETP.GT.U32.AND P6, PT, R2.reuse, R39, PT ;  /* 0x000000270200720c */ /* 0x040fe20003fc4070 */
[----:B------:R-:W-:Y:S01]  /*17b0*/  @!P5 IMAD.MOV R35, RZ, RZ, -R35 ;  /* 0x000000ffff23d224 */ /* 0x000fe200078e0a23 */
[----:B------:R-:W-:Y:S01]  /*17c0*/  ISETP.GT.U32.AND P5, PT, R2, R41, PT ;  /* 0x000000290200720c */ /* 0x000fe20003fa4070 */
[----:B------:R-:W-:-:S02]  /*17d0*/  @!P4 IMAD.IADD R37, R37, 0x1, -R2 ;  /* 0x000000012525c824 */ /* 0x000fc400078e0a02 */
[----:B------:R-:W-:-:S03]  /*17e0*/  IMAD.HI.U32 R4, R7, R8, RZ ;  /* 0x0000000807047227 */ /* 0x000fc600078e00ff */
[----:B------:R-:W-:Y:S01]  /*17f0*/  ISETP.GT.U32.AND P4, PT, R2, R37, PT ;  /* 0x000000250200720c */ /* 0x000fe20003f84070 */
[----:B------:R-:W-:Y:S01]  /*1800*/  IMAD.MOV R5, RZ, RZ, -R4 ;  /* 0x000000ffff057224 */ /* 0x000fe200078e0a04 */
[----:B0-----:R-:W0:Y:S01]  /*1810*/  MUFU.RCP R10, R10 ;  /* 0x0000000a000a7308 */ /* 0x001e220000001000 */
[----:B------:R-:W-:-:S04]  /*1820*/  IMAD.HI.U32 R6, R7, R45, RZ ;  /* 0x0000002d07067227 */ /* 0x000fc800078e00ff */
[----:B------:R-:W-:Y:S02]  /*1830*/  @!P6 IMAD.IADD R39, R39, 0x1, -R2 ;  /* 0x000000012727e824 */ /* 0x000fe400078e0a02 */
[----:B------:R-:W-:Y:S01]  /*1840*/  IMAD R5, R2, R5, R8 ;  /* 0x0000000502057224 */ /* 0x000fe200078e0208 */
[----:B------:R-:W-:Y:S01]  /*1850*/  LOP3.LUT R8, R22, 0x16, RZ, 0xfc, !PT ;  /* 0x0000001616087812 */ /* 0x000fe200078efcff */
[--C-:B------:R-:W-:Y:S01]  /*1860*/  @!P5 IMAD.IADD R41, R41, 0x1, -R2.reuse ;  /* 0x000000012929d824 */ /* 0x100fe200078e0a02 */
[C---:B------:R-:W-:Y:S01]  /*1870*/  ISETP.GT.U32.AND P6, PT, R2.reuse, R39, PT ;  /* 0x000000270200720c */ /* 0x040fe20003fc4070 */
[----:B------:R-:W-:Y:S01]  /*1880*/  @!P4 IMAD.IADD R37, R37, 0x1, -R2 ;  /* 0x000000012525c824 */ /* 0x000fe200078e0a02 */
[----:B------:R-:W-:Y:S01]  /*1890*/  IABS R47, R8 ;  /* 0x00000008002f7213 */ /* 0x000fe20000000000 */
[----:B------:R-:W-:Y:S01]  /*18a0*/  IMAD.MOV R6, RZ, RZ, -R6 ;  /* 0x000000ffff067224 */ /* 0x000fe200078e0a06 */
[C---:B------:R-:W-:Y:S01]  /*18b0*/  ISETP.GT.U32.AND P5, PT, R2.reuse, R41, PT ;  /* 0x000000290200720c */ /* 0x040fe20003fa4070 */
[----:B------:R-:W-:Y:S01]  /*18c0*/  @!P2 IMAD.MOV R37, RZ, RZ, -R37 ;  /* 0x000000ffff25a224 */ /* 0x000fe200078e0a25 */
[----:B------:R-:W-:Y:S01]  /*18d0*/  ISETP.GT.U32.AND P4, PT, R2, R5, PT ;  /* 0x000000050200720c */ /* 0x000fe20003f84070 */
[----:B------:R-:W-:Y:S01]  /*18e0*/  IMAD.HI.U32 R4, R7, R47, RZ ;  /* 0x0000002f07047227 */ /* 0x000fe200078e00ff */
[----:B------:R-:W-:-:S03]  /*18f0*/  ISETP.GE.AND P2, PT, R12, RZ, PT ;  /* 0x000000ff0c00720c */ /* 0x000fc60003f46270 */
[C---:B------:R-:W-:Y:S02]  /*1900*/  IMAD R45, R2.reuse, R6, R45 ;  /* 0x00000006022d7224 */ /* 0x040fe400078e022d */
[----:B------:R-:W-:Y:S02]  /*1910*/  IMAD.MOV R4, RZ, RZ, -R4 ;  /* 0x000000ffff047224 */ /* 0x000fe400078e0a04 */
[--C-:B------:R-:W-:Y:S01]  /*1920*/  @!P6 IMAD.IADD R39, R39, 0x1, -R2.reuse ;  /* 0x000000012727e824 */ /* 0x100fe200078e0a02 */
[----:B------:R-:W-:Y:S01]  /*1930*/  ISETP.GT.U32.AND P6, PT, R2, R45, PT ;  /* 0x0000002d0200720c */ /* 0x000fe20003fc4070 */
[--C-:B------:R-:W-:Y:S01]  /*1940*/  @!P5 IMAD.IADD R41, R41, 0x1, -R2.reuse ;  /* 0x000000012929d824 */ /* 0x100fe200078e0a02 */
[----:B------:R-:W-:Y:S01]  /*1950*/  ISETP.GE.AND P5, PT, R14, RZ, PT ;  /* 0x000000ff0e00720c */ /* 0x000fe20003fa6270 */
[----:B------:R-:W-:Y:S01]  /*1960*/  IMAD R47, R2, R4, R47 ;  /* 0x00000004022f7224 */ /* 0x000fe200078e022f */
[----:B------:R-:W-:Y:S01]  /*1970*/  LOP3.LUT R4, R22, 0x12, RZ, 0xfc, !PT ;  /* 0x0000001216047812 */ /* 0x000fe200078efcff */
[----:B------:R-:W-:-:S02]  /*1980*/  @!P4 IMAD.IADD R5, R5, 0x1, -R2 ;  /* 0x000000010505c824 */ /* 0x000fc400078e0a02 */
[----:B------:R-:W-:Y:S01]  /*1990*/  @!P1 IMAD.MOV R41, RZ, RZ, -R41 ;  /* 0x000000ffff299224 */ /* 0x000fe200078e0a29 */
[C---:B------:R-:W-:Y:S01]  /*19a0*/  ISETP.GT.U32.AND P1, PT, R2.reuse, R47, PT ;  /* 0x0000002f0200720c */ /* 0x040fe20003f24070 */
[----:B------:R-:W-:Y:S01]  /*19b0*/  IMAD.HI.U32 R6, R7, R49, RZ ;  /* 0x0000003107067227 */ /* 0x000fe200078e00ff */
[C---:B------:R-:W-:Y:S02]  /*19c0*/  ISETP.GT.U32.AND P4, PT, R2.reuse, R5, PT ;  /* 0x000000050200720c */ /* 0x040fe40003f84070 */
[----:B------:R-:W-:Y:S01]  /*19d0*/  IABS R51, R4 ;  /* 0x0000000400337213 */ /* 0x000fe20000000000 */
[----:B------:R-:W-:Y:S02]  /*19e0*/  @!P6 IMAD.IADD R45, R45, 0x1, -R2 ;  /* 0x000000012d2de824 */ /* 0x000fe400078e0a02 */
[----:B------:R-:W-:Y:S02]  /*19f0*/  IMAD.MOV R6, RZ, RZ, -R6 ;  /* 0x000000ffff067224 */ /* 0x000fe400078e0a06 */
[----:B------:R-:W-:Y:S01]  /*1a00*/  @!P0 IMAD.MOV R39, RZ, RZ, -R39 ;  /* 0x000000ffff278224 */ /* 0x000fe200078e0a27 */
[C---:B------:R-:W-:Y:S01]  /*1a10*/  ISETP.GT.U32.AND P6, PT, R2.reuse, R45, PT ;  /* 0x0000002d0200720c */ /* 0x040fe20003fc4070 */
[----:B------:R-:W-:Y:S01]  /*1a20*/  IMAD R49, R2, R6, R49 ;  /* 0x0000000602317224 */ /* 0x000fe200078e0231 */
[----:B------:R-:W-:Y:S01]  /*1a30*/  LOP3.LUT R6, R22, 0x10, RZ, 0xfc, !PT ;  /* 0x0000001016067812 */ /* 0x000fe200078efcff */
[--C-:B------:R-:W-:Y:S01]  /*1a40*/  @!P1 IMAD.IADD R47, R47, 0x1, -R2.reuse ;  /* 0x000000012f2f9824 */ /* 0x100fe200078e0a02 */
[----:B------:R-:W-:Y:S01]  /*1a50*/  ISETP.GE.AND P0, PT, R8, RZ, PT ;  /* 0x000000ff0800720c */ /* 0x000fe20003f06270 */
[----:B------:R-:W-:Y:S01]  /*1a60*/  @!P4 IMAD.IADD R5, R5, 0x1, -R2 ;  /* 0x000000010505c824 */ /* 0x000fe200078e0a02 */
[----:B------:R-:W-:Y:S01]  /*1a70*/  ISETP.GE.AND P4, PT, R4, RZ, PT ;  /* 0x000000ff0400720c */ /* 0x000fe20003f86270 */
[----:B------:R-:W-:Y:S01]  /*1a80*/  IMAD.HI.U32 R4, R7, R51, RZ ;  /* 0x0000003307047227 */ /* 0x000fe200078e00ff */
[----:B------:R-:W-:-:S02]  /*1a90*/  ISETP.GT.U32.AND P1, PT, R2, R47, PT ;  /* 0x0000002f0200720c */ /* 0x000fc40003f24070 */
[----:B------:R-:W-:Y:S01]  /*1aa0*/  IABS R53, R6 ;  /* 0x0000000600357213 */ /* 0x000fe20000000000 */
[----:B------:R-:W-:Y:S01]  /*1ab0*/  IMAD.MOV R4, RZ, RZ, -R4 ;  /* 0x000000ffff047224 */ /* 0x000fe200078e0a04 */
[----:B------:R-:W-:Y:S01]  /*1ac0*/  LOP3.LUT R8, R22, 0xe, RZ, 0xfc, !PT ;  /* 0x0000000e16087812 */ /* 0x000fe200078efcff */
[----:B------:R-:W-:Y:S01]  /*1ad0*/  IMAD.MOV.U32 R43, RZ, RZ, R5 ;  /* 0x000000ffff2b7224 */ /* 0x000fe200078e0005 */
[----:B0-----:R-:W-:Y:S01]  /*1ae0*/  IADD3 R5, R10, 0xffffffe, RZ ;  /* 0x0ffffffe0a057810 */ /* 0x001fe20007ffe0ff */
[--C-:B------:R-:W-:Y:S01]  /*1af0*/  @!P6 IMAD.IADD R45, R45, 0x1, -R2.reuse ;  /* 0x000000012d2de824 */ /* 0x100fe200078e0a02 */
[C---:B------:R-:W-:Y:S01]  /*1b00*/  ISETP.GT.U32.AND P6, PT, R2.reuse, R49, PT ;  /* 0x000000310200720c */ /* 0x040fe20003fc4070 */
[----:B------:R-:W-:Y:S01]  /*1b10*/  IMAD R51, R2, R4, R51 ;  /* 0x0000000402337224 */ /* 0x000fe200078e0233 */
[----:B------:R-:W-:Y:S01]  /*1b20*/  IABS R55, R8 ;  /* 0x0000000800377213 */ /* 0x000fe20000000000 */
[----:B------:R-:W-:Y:S01]  /*1b30*/  @!P3 IMAD.MOV R43, RZ, RZ, -R43 ;  /* 0x000000ffff2bb224 */ /* 0x000fe200078e0a2b */
[----:B------:R-:W-:Y:S01]  /*1b40*/  ISETP.GE.AND P3, PT, R6, RZ, PT ;  /* 0x000000ff0600720c */ /* 0x000fe20003f66270 */
[----:B------:R-:W-:Y:S01]  /*1b50*/  @!P1 IMAD.IADD R47, R47, 0x1, -R2 ;  /* 0x000000012f2f9824 */ /* 0x000fe200078e0a02 */
[----:B------:R-:W-:Y:S01]  /*1b60*/  ISETP.GT.U32.AND P1, PT, R2, R51, PT ;  /* 0x000000330200720c */ /* 0x000fe20003f24070 */
[----:B------:R-:W-:Y:S01]  /*1b70*/  IMAD.HI.U32 R6, R7, R53, RZ ;  /* 0x0000003507067227 */ /* 0x000fe200078e00ff */
[----:B------:R-:W0:Y:S01]  /*1b80*/  F2I.FTZ.U32.TRUNC.NTZ R5, R5 ;  /* 0x0000000500057305 */ /* 0x000e22000021f000 */
[----:B------:R-:W-:-:S02]  /*1b90*/  LOP3.LUT R4, R22, 0xc, RZ, 0xfc, !PT ;  /* 0x0000000c16047812 */ /* 0x000fc400078efcff */
[----:B------:R-:W-:Y:S02]  /*1ba0*/  IMAD.MOV R6, RZ, RZ, -R6 ;  /* 0x000000ffff067224 */ /* 0x000fe400078e0a06 */
[----:B------:R-:W-:Y:S01]  /*1bb0*/  @!P6 IMAD.IADD R49, R49, 0x1, -R2 ;  /* 0x000000013131e824 */ /* 0x000fe200078e0a02 */
[----:B------:R-:W-:Y:S01]  /*1bc0*/  IABS R14, R4 ;  /* 0x00000004000e7213 */ /* 0x000fe20000000000 */
[C---:B------:R-:W-:Y:S02]  /*1bd0*/  IMAD R53, R2.reuse, R6, R53 ;  /* 0x0000000602357224 */ /* 0x040fe400078e0235 */
[----:B------:R-:W-:Y:S01]  /*1be0*/  IMAD.HI.U32 R10, R7, R55, RZ ;  /* 0x00000037070a7227 */ /* 0x000fe200078e00ff */
[----:B------:R-:W-:-:S03]  /*1bf0*/  ISETP.GT.U32.AND P6, PT, R2, R49, PT ;  /* 0x000000310200720c */ /* 0x000fc60003fc4070 */
[----:B------:R-:W-:Y:S01]  /*1c00*/  @!P1 IMAD.IADD R51, R51, 0x1, -R2 ;  /* 0x0000000133339824 */ /* 0x000fe200078e0a02 */
[C---:B------:R-:W-:Y:S01]  /*1c10*/  ISETP.GT.U32.AND P1, PT, R2.reuse, R53, PT ;  /* 0x000000350200720c */ /* 0x040fe20003f24070 */
[----:B------:R-:W-:Y:S02]  /*1c20*/  IMAD.MOV R10, RZ, RZ, -R10 ;  /* 0x000000ffff0a7224 */ /* 0x000fe400078e0a0a */
[----:B0-----:R-:W-:Y:S02]  /*1c30*/  IMAD.MOV R6, RZ, RZ, -R5 ;  /* 0x000000ffff067224 */ /* 0x001fe400078e0a05 */
[----:B------:R-:W-:Y:S02]  /*1c40*/  IMAD R55, R2, R10, R55 ;  /* 0x0000000a02377224 */ /* 0x000fe400078e0237 */
[----:B------:R-:W-:Y:S02]  /*1c50*/  IMAD R65, R6, R71, RZ ;  /* 0x0000004706417224 */ /* 0x000fe400078e02ff */
[--C-:B------:R-:W-:Y:S01]  /*1c60*/  @!P6 IMAD.IADD R49, R49, 0x1, -R2.reuse ;  /* 0x000000013131e824 */ /* 0x100fe200078e0a02 */
[----:B------:R-:W-:Y:S01]  /*1c70*/  ISETP.GE.AND P6, PT, R4, RZ, PT ;  /* 0x000000ff0400720c */ /* 0x000fe20003fc6270 */
[----:B------:R-:W-:Y:S01]  /*1c80*/  @!P2 IMAD.MOV R45, RZ, RZ, -R45 ;  /* 0x000000ffff2da224 */ /* 0x000fe200078e0a2d */
[----:B------:R-:W-:Y:S01]  /*1c90*/  ISETP.GE.AND P2, PT, R8, RZ, PT ;  /* 0x000000ff0800720c */ /* 0x000fe20003f46270 */
[----:B------:R-:W-:Y:S01]  /*1ca0*/  @!P1 IMAD.IADD R53, R53, 0x1, -R2 ;  /* 0x0000000135359824 */ /* 0x000fe200078e0a02 */
[----:B------:R-:W-:Y:S01]  /*1cb0*/  ISETP.GT.U32.AND P1, PT, R2, R51, PT ;  /* 0x000000330200720c */ /* 0x000fe20003f24070 */
[----:B------:R-:W-:-:S04]  /*1cc0*/  IMAD.HI.U32 R6, R7, R14, RZ ;  /* 0x0000000e07067227 */ /* 0x000fc800078e00ff */
[----:B------:R-:W-:-:S04]  /*1cd0*/  IMAD.HI.U32 R8, R7, R16, RZ ;  /* 0x0000001007087227 */ /* 0x000fc800078e00ff */
[----:B------:R-:W-:Y:S01]  /*1ce0*/  @!P5 IMAD.MOV R49, RZ, RZ, -R49 ;  /* 0x000000ffff31d224 */ /* 0x000fe200078e0a31 */
[----:B------:R-:W-:Y:S01]  /*1cf0*/  ISETP.GT.U32.AND P5, PT, R2, R55, PT ;  /* 0x000000370200720c */ /* 0x000fe20003fa4070 */
[----:B------:R-:W-:Y:S02]  /*1d00*/  IMAD.MOV.U32 R4, RZ, RZ, RZ ;  /* 0x000000ffff047224 */ /* 0x000fe400078e00ff */
[----:B------:R-:W-:Y:S02]  /*1d10*/  IMAD.MOV R57, RZ, RZ, -R6 ;  /* 0x000000ffff397224 */ /* 0x000fe400078e0a06 */
[----:B------:R-:W-:Y:S02]  /*1d20*/  IMAD.MOV R59, RZ, RZ, -R8 ;  /* 0x000000ffff3b7224 */ /* 0x000fe400078e0a08 */
[----:B------:R-:W-:-:S04]  /*1d30*/  IMAD.HI.U32 R8, R5, R65, R4 ;  /* 0x0000004105087227 */ /* 0x000fc800078e0004 */
[C---:B------:R-:W-:Y:S02]  /*1d40*/  IMAD R5, R2.reuse, R57, R14 ;  /* 0x0000003902057224 */ /* 0x040fe400078e020e */
[C---:B------:R-:W-:Y:S01]  /*1d50*/  IMAD R57, R2.reuse, R59, R16 ;  /* 0x0000003b02397224 */ /* 0x040fe200078e0210 */
[----:B------:R-:W-:Y:S01]  /*1d60*/  IABS R16, R179 ;  /* 0x000000b300107213 */ /* 0x000fe20000000000 */
[--C-:B------:R-:W-:Y:S01]  /*1d70*/  @!P1 IMAD.IADD R51, R51, 0x1, -R2.reuse ;  /* 0x0000000133339824 */ /* 0x100fe200078e0a02 */
[C---:B------:R-:W-:Y:S01]  /*1d80*/  ISETP.GT.U32.AND P1, PT, R2.reuse, R5, PT ;  /* 0x000000050200720c */ /* 0x040fe20003f24070 */
[----:B------:R-:W-:Y:S01]  /*1d90*/  @!P5 IMAD.IADD R55, R55, 0x1, -R2 ;  /* 0x000000013737d824 */ /* 0x000fe200078e0a02 */
[----:B------:R-:W-:Y:S01]  /*1da0*/  ISETP.GT.U32.AND P5, PT, R2, R57, PT ;  /* 0x000000390200720c */ /* 0x000fe20003fa4070 */
[----:B------:R-:W-:-:S04]  /*1db0*/  IMAD.HI.U32 R10, R7, R18, RZ ;  /* 0x00000012070a7227 */ /* 0x000fc800078e00ff */
[----:B------:R-:W-:-:S04]  /*1dc0*/  IMAD.HI.U32 R12, R7, R20, RZ ;  /* 0x00000014070c7227 */ /* 0x000fc800078e00ff */
[----:B------:R-:W-:Y:S01]  /*1dd0*/  IMAD.MOV R61, RZ, RZ, -R10 ;  /* 0x000000ffff3d7224 */ /* 0x000fe200078e0a0a */
[----:B------:R-:W-:Y:S01]  /*1de0*/  LOP3.LUT R10, R22, 0x4, RZ, 0xfc, !PT ;  /* 0x00000004160a7812 */ /* 0x000fe200078efcff */
[--C-:B------:R-:W-:Y:S01]  /*1df0*/  @!P1 IMAD.IADD R5, R5, 0x1, -R2.reuse ;  /* 0x0000000105059824 */ /* 0x100fe200078e0a02 */
[C---:B------:R-:W-:Y:S01]  /*1e00*/  ISETP.GT.U32.AND P1, PT, R2.reuse, R55, PT ;  /* 0x000000370200720c */ /* 0x040fe20003f24070 */
[----:B------:R-:W-:Y:S02]  /*1e10*/  @!P5 IMAD.IADD R57, R57, 0x1, -R2 ;  /* 0x000000013939d824 */ /* 0x000fe400078e0a02 */
[----:B------:R-:W-:Y:S01]  /*1e20*/  IMAD.MOV R63, RZ, RZ, -R12 ;  /* 0x000000ffff3f7224 */ /* 0x000fe200078e0a0c */
[C---:B------:R-:W-:Y:S01]  /*1e30*/  ISETP.GT.U32.AND P5, PT, R2.reuse, R5, PT ;  /* 0x000000050200720c */ /* 0x040fe20003fa4070 */
[----:B------:R-:W-:Y:S01]  /*1e40*/  IMAD R59, R2, R61, R18 ;  /* 0x0000003d023b7224 */ /* 0x000fe200078e0212 */
[----:B------:R-:W-:Y:S01]  /*1e50*/  LOP3.LUT R12, R22, 0x2, RZ, 0xfc, !PT ;  /* 0x00000002160c7812 */ /* 0x000fe200078efcff */
[C---:B------:R-:W-:Y:S01]  /*1e60*/  IMAD R61, R2.reuse, R63, R20 ;  /* 0x0000003f023d7224 */ /* 0x040fe200078e0214 */
[----:B------:R-:W-:Y:S01]  /*1e70*/  IABS R63, R10 ;  /* 0x0000000a003f7213 */ /* 0x000fe20000000000 */
[----:B------:R-:W-:Y:S01]  /*1e80*/  @!P4 IMAD.MOV R51, RZ, RZ, -R51 ;  /* 0x000000ffff33c224 */ /* 0x000fe200078e0a33 */
[----:B------:R-:W-:Y:S01]  /*1e90*/  IABS R65, R12 ;  /* 0x0000000c00417213 */ /* 0x000fe20000000000 */
[----:B------:R-:W-:Y:S01]  /*1ea0*/  @!P0 IMAD.MOV R47, RZ, RZ, -R47 ;  /* 0x000000ffff2f8224 */ /* 0x000fe200078e0a2f */
[C---:B------:R-:W-:Y:S01]  /*1eb0*/  ISETP.GT.U32.AND P4, PT, R2.reuse, R57, PT ;  /* 0x000000390200720c */ /* 0x040fe20003f84070 */
[----:B------:R-:W-:Y:S01]  /*1ec0*/  @!P1 IMAD.IADD R55, R55, 0x1, -R2 ;  /* 0x0000000137379824 */ /* 0x000fe200078e0a02 */
[C---:B------:R-:W-:Y:S01]  /*1ed0*/  ISETP.GT.U32.AND P1, PT, R2.reuse, R59, PT ;  /* 0x0000003b0200720c */ /* 0x040fe20003f24070 */
[----:B------:R-:W-:Y:S01]  /*1ee0*/  IMAD.HI.U32 R4, R7, R63, RZ ;  /* 0x0000003f07047227 */ /* 0x000fe200078e00ff */
[----:B------:R-:W-:-:S03]  /*1ef0*/  ISETP.GT.U32.AND P0, PT, R2, R53, PT ;  /* 0x000000350200720c */ /* 0x000fc60003f04070 */
[----:B------:R-:W-:Y:S01]  /*1f00*/  @!P5 IMAD.IADD R5, R5, 0x1, -R2 ;  /* 0x000000010505d824 */ /* 0x000fe200078e0a02 */
[----:B------:R-:W-:Y:S01]  /*1f10*/  ISETP.GT.U32.AND P5, PT, R2, R61, PT ;  /* 0x0000003d0200720c */ /* 0x000fe20003fa4070 */
[----:B------:R-:W-:-:S04]  /*1f20*/  IMAD.HI.U32 R6, R7, R65, RZ ;  /* 0x0000004107067227 */ /* 0x000fc800078e00ff */
[----:B------:R-:W-:-:S04]  /*1f30*/  IMAD.HI.U32 R7, R7, R67, RZ ;  /* 0x0000004307077227 */ /* 0x000fc800078e00ff */
[----:B------:R-:W-:Y:S02]  /*1f40*/  IMAD.MOV R4, RZ, RZ, -R4 ;  /* 0x000000ffff047224 */ /* 0x000fe400078e0a04 */
[----:B------:R-:W-:Y:S02]  /*1f50*/  IMAD.MOV R6, RZ, RZ, -R6 ;  /* 0x000000ffff067224 */ /* 0x000fe400078e0a06 */
[----:B------:R-:W-:Y:S02]  /*1f60*/  IMAD.MOV R7, RZ, RZ, -R7 ;  /* 0x000000ffff077224 */ /* 0x000fe400078e0a07 */
[----:B------:R-:W-:Y:S01]  /*1f70*/  IMAD R63, R2, R4, R63 ;  /* 0x00000004023f7224 */ /* 0x000fe200078e023f */
[----:B------:R-:W-:Y:S01]  /*1f80*/  LOP3.LUT R4, R246, 0x7, RZ, 0xc0, !PT ;  /* 0x00000007f6047812 */ /* 0x000fe200078ec0ff */
[C---:B------:R-:W-:Y:S02]  /*1f90*/  IMAD R65, R2.reuse, R6, R65 ;  /* 0x0000000602417224 */ /* 0x040fe400078e0241 */
[----:B------:R-:W-:-:S02]  /*1fa0*/  IMAD R67, R2, R7, R67 ;  /* 0x0000000702437224 */ /* 0x000fc400078e0243 */
[--C-:B------:R-:W-:Y:S02]  /*1fb0*/  @!P4 IMAD.IADD R57, R57, 0x1, -R2.reuse ;  /* 0x000000013939c824 */ /* 0x100fe400078e0a02 */
[--C-:B------:R-:W-:Y:S01]  /*1fc0*/  @!P1 IMAD.IADD R59, R59, 0x1, -R2.reuse ;  /* 0x000000013b3b9824 */ /* 0x100fe200078e0a02 */
[C---:B------:R-:W-:Y:S01]  /*1fd0*/  ISETP.GT.U32.AND P4, PT, R2.reuse, R67, PT ;  /* 0x000000430200720c */ /* 0x040fe20003f84070 */
[--C-:B------:R-:W-:Y:S01]  /*1fe0*/  @!P5 IMAD.IADD R61, R61, 0x1, -R2.reuse ;  /* 0x000000013d3dd824 */ /* 0x100fe200078e0a02 */
[C---:B------:R-:W-:Y:S01]  /*1ff0*/  ISETP.GT.U32.AND P1, PT, R2.reuse, R63, PT ;  /* 0x0000003f0200720c */ /* 0x040fe20003f24070 */
[----:B------:R-:W-:Y:S01]  /*2000*/  @!P0 IMAD.IADD R53, R53, 0x1, -R2 ;  /* 0x0000000135358824 */ /* 0x000fe200078e0a02 */
[----:B------:R-:W-:Y:S01]  /*2010*/  ISETP.GT.U32.AND P5, PT, R2, R65, PT ;  /* 0x000000410200720c */ /* 0x000fe20003fa4070 */
[----:B------:R-:W-:Y:S01]  /*2020*/  IMAD.HI.U32 R8, R8, R16, RZ ;  /* 0x0000001008087227 */ /* 0x000fe200078e00ff */
[----:B------:R-:W-:-:S03]  /*2030*/  ISETP.GE.AND P0, PT, R22, RZ, PT ;  /* 0x000000ff1600720c */ /* 0x000fc60003f06270 */
[----:B------:R-:W-:Y:S01]  /*2040*/  @!P3 IMAD.MOV R53, RZ, RZ, -R53 ;  /* 0x000000ffff35b224 */ /* 0x000fe200078e0a35 */
[C---:B------:R-:W-:Y:S01]  /*2050*/  ISETP.GT.U32.AND P3, PT, R2.reuse, R61, PT ;  /* 0x0000003d0200720c */ /* 0x040fe20003f64070 */
[----:B------:R-:W-:Y:S02]  /*2060*/  @!P2 IMAD.MOV R55, RZ, RZ, -R55 ;  /* 0x000000ffff37a224 */ /* 0x000fe400078e0a37 */
[--C-:B------:R-:W-:Y:S02]  /*2070*/  @!P4 IMAD.IADD R67, R67, 0x1, -R2.reuse ;  /* 0x000000014343c824 */ /* 0x100fe400078e0a02 */
[--C-:B------:R-:W-:Y:S01]  /*2080*/  @!P1 IMAD.IADD R63, R63, 0x1, -R2.reuse ;  /* 0x000000013f3f9824 */ /* 0x100fe200078e0a02 */
[C---:B------:R-:W-:Y:S01]  /*2090*/  ISETP.GT.U32.AND P1, PT, R2.reuse, R59, PT ;  /* 0x0000003b0200720c */ /* 0x040fe20003f24070 */
[----:B------:R-:W-:Y:S01]  /*20a0*/  @!P5 IMAD.IADD R65, R65, 0x1, -R2 ;  /* 0x000000014141d824 */ /* 0x000fe200078e0a02 */
[C---:B------:R-:W-:Y:S01]  /*20b0*/  ISETP.GT.U32.AND P2, PT, R2.reuse, R67, PT ;  /* 0x000000430200720c */ /* 0x040fe20003f44070 */
[----:B------:R-:W-:Y:S01]  /*20c0*/  @!P6 IMAD.MOV R5, RZ, RZ, -R5 ;  /* 0x000000ffff05e224 */ /* 0x000fe200078e0a05 */
[C---:B------:R-:W-:Y:S01]  /*20d0*/  ISETP.GT.U32.AND P5, PT, R2.reuse, R63, PT ;  /* 0x0000003f0200720c */ /* 0x040fe20003fa4070 */
[----:B------:R-:W-:Y:S01]  /*20e0*/  IMAD.MOV R8, RZ, RZ, -R8 ;  /* 0x000000ffff087224 */ /* 0x000fe200078e0a08 */
[----:B------:R-:W-:Y:S01]  /*20f0*/  ISETP.GT.U32.AND P6, PT, R2, R65, PT ;  /* 0x000000410200720c */ /* 0x000fe20003fc4070 */
[----:B------:R-:W-:Y:S01]  /*2100*/  @!P3 IMAD.IADD R61, R61, 0x1, -R2 ;  /* 0x000000013d3db824 */ /* 0x000fe200078e0a02 */
[----:B------:R-:W-:Y:S01]  /*2110*/  ISETP.GE.AND P3, PT, R26, RZ, PT ;  /* 0x000000ff1a00720c */ /* 0x000fe20003f66270 */
[----:B------:R-:W-:-:S02]  /*2120*/  IMAD R16, R71, R8, R16 ;  /* 0x0000000847107224 */ /* 0x000fc400078e0210 */
[----:B------:R-:W-:Y:S02]  /*2130*/  IMAD.SHL.U32 R6, R246, 0x8, RZ ;  /* 0x00000008f6067824 */ /* 0x000fe400078e00ff */
[--C-:B------:R-:W-:Y:S01]  /*2140*/  @!P1 IMAD.IADD R59, R59, 0x1, -R2.reuse ;  /* 0x000000013b3b9824 */ /* 0x100fe200078e0a02 */
[----:B------:R-:W-:Y:S01]  /*2150*/  ISETP.GT.U32.AND P4, PT, R71, R16, PT ;  /* 0x000000104700720c */ /* 0x000fe20003f84070 */
[--C-:B------:R-:W-:Y:S01]  /*2160*/  @!P2 IMAD.IADD R67, R67, 0x1, -R2.reuse ;  /* 0x000000014343a824 */ /* 0x100fe200078e0a02 */
[----:B------:R-:W-:Y:S01]  /*2170*/  ISETP.GE.AND P1, PT, R24, RZ, PT ;  /* 0x000000ff1800720c */ /* 0x000fe20003f26270 */
[--C-:B------:R-:W-:Y:S01]  /*2180*/  @!P5 IMAD.IADD R63, R63, 0x1, -R2.reuse ;  /* 0x000000013f3fd824 */ /* 0x100fe200078e0a02 */
[----:B------:R-:W-:Y:S01]  /*2190*/  ISETP.GE.AND P2, PT, R28, RZ, PT ;  /* 0x000000ff1c00720c */ /* 0x000fe20003f46270 */
[----:B------:R-:W-:Y:S01]  /*21a0*/  @!P6 IMAD.IADD R65, R65, 0x1, -R2 ;  /* 0x000000014141e824 */ /* 0x000fe200078e0a02 */
[----:B------:R-:W-:Y:S01]  /*21b0*/  ISETP.GE.AND P5, PT, R10, RZ, PT ;  /* 0x000000ff0a00720c */ /* 0x000fe20003fa6270 */
[----:B------:R-:W-:Y:S01]  /*21c0*/  @!P3 IMAD.MOV R59, RZ, RZ, -R59 ;  /* 0x000000ffff3bb224 */ /* 0x000fe200078e0a3b */
[----:B------:R-:W-:Y:S01]  /*21d0*/  ISETP.GE.AND P6, PT, R12, RZ, PT ;  /* 0x000000ff0c00720c */ /* 0x000fe20003fc6270 */
[----:B------:R-:W-:Y:S01]  /*21e0*/  @!P0 IMAD.MOV R67, RZ, RZ, -R67 ;  /* 0x000000ffff438224 */ /* 0x000fe200078e0a43 */
[----:B------:R-:W-:Y:S01]  /*21f0*/  LOP3.LUT R2, RZ, c[0x0][0x17c], RZ, 0x33, !PT ;  /* 0x00005f00ff027a12 */ /* 0x000fe200078e33ff */
[----:B------:R-:W-:Y:S01]  /*2200*/  IMAD.SHL.U32 R206, R206, 0x2, RZ ;  /* 0x00000002cece7824 */ /* 0x000fe200078e00ff */
[----:B------:R-:W-:Y:S01]  /*2210*/  ISETP.NE.AND P0, PT, RZ, c[0x0][0x178], PT ;  /* 0x00005e00ff007a0c */ /* 0x000fe20003f05270 */
[----:B------:R-:W-:Y:S01]  /*2220*/  @!P4 IMAD.IADD R16, R16, 0x1, -R71 ;  /* 0x000000011010c824 */ /* 0x000fe200078e0a47 */
[----:B------:R-:W-:Y:S01]  /*2230*/  LOP3.LUT R7, R6, 0x30, RZ, 0xc0, !PT ;  /* 0x0000003006077812 */ /* 0x000fe200078ec0ff */
[----:B------:R-:W-:Y:S01]  /*2240*/  @!P1 IMAD.MOV R57, RZ, RZ, -R57 ;  /* 0x000000ffff399224 */ /* 0x000fe200078e0a39 */
[----:B------:R-:W-:Y:S01]  /*2250*/  ISETP.NE.AND P1, PT, RZ, c[0x0][0x17c], PT ;  /* 0x00005f00ff007a0c */ /* 0x000fe20003f25270 */
[----:B------:R-:W-:Y:S01]  /*2260*/  @!P2 IMAD.MOV R61, RZ, RZ, -R61 ;  /* 0x000000ffff3da224 */ /* 0x000fe200078e0a3d */
[----:B------:R-:W-:Y:S01]  /*2270*/  ISETP.GT.U32.AND P4, PT, R71, R16, PT ;  /* 0x000000104700720c */ /* 0x000fe20003f84070 */
[----:B------:R-:W-:Y:S01]  /*2280*/  @!P5 IMAD.MOV R63, RZ, RZ, -R63 ;  /* 0x000000ffff3fd224 */ /* 0x000fe200078e0a3f */
[C---:B------:R-:W-:Y:S01]  /*2290*/  SEL R8, R2.reuse, R3, !P1 ;  /* 0x0000000302087207 */ /* 0x040fe20004800000 */
[----:B------:R-:W-:Y:S01]  /*22a0*/  @!P6 IMAD.MOV R65, RZ, RZ, -R65 ;  /* 0x000000ffff41e224 */ /* 0x000fe200078e0a41 */
[----:B------:R-:W-:Y:S01]  /*22b0*/  SEL R9, R2, R9, !P1 ;  /* 0x0000000902097207 */ /* 0x000fe20004800000 */
[----:B------:R-:W-:Y:S01]  /*22c0*/  IMAD R69, R4, 0x40, R7 ;  /* 0x0000004004457824 */ /* 0x000fe200078e0207 */
[----:B------:R-:W-:Y:S01]  /*22d0*/  SEL R11, R2, R11, !P1 ;  /* 0x0000000b020b7207 */ /* 0x000fe20004800000 */
[----:B------:R-:W-:Y:S01]  /*22e0*/  IMAD R177, R8, c[0x0][0x190], RZ ;  /* 0x0000640008b17a24 */ /* 0x000fe200078e02ff */
[C---:B------:R-:W-:Y:S01]  /*22f0*/  SEL R13, R2.reuse, R13, !P1 ;  /* 0x0000000d020d7207 */ /* 0x040fe20004800000 */
[----:B------:R-:W-:Y:S01]  /*2300*/  IMAD R175, R9, c[0x0][0x190], RZ ;  /* 0x0000640009af7a24 */ /* 0x000fe200078e02ff */
[C---:B------:R-:W-:Y:S01]  /*2310*/  SEL R15, R2.reuse, R15, !P1 ;  /* 0x0000000f020f7207 */ /* 0x040fe20004800000 */
[----:B------:R-:W-:Y:S01]  /*2320*/  IMAD R11, R11, c[0x0][0x190], RZ ;  /* 0x000064000b0b7a24 */ /* 0x000fe200078e02ff */
[----:B------:R-:W-:Y:S01]  /*2330*/  SEL R17, R2, R17, !P1 ;  /* 0x0000001102117207 */ /* 0x000fe20004800000 */
[----:B------:R-:W-:Y:S01]  /*2340*/  @!P4 IMAD.IADD R16, R16, 0x1, -R71 ;  /* 0x000000011010c824 */ /* 0x000fe200078e0a47 */
[C---:B------:R-:W-:Y:S01]  /*2350*/  SEL R19, R2.reuse, R19, !P1 ;  /* 0x0000001302137207 */ /* 0x040fe20004800000 */
[----:B------:R-:W-:Y:S01]  /*2360*/  IMAD R13, R13, c[0x0][0x190], RZ ;  /* 0x000064000d0d7a24 */ /* 0x000fe200078e02ff */
        /* <DEDUP_REMOVED lines=28> */
[----:B------:R-:W-:Y:S01]  /*2530*/  SEL R10, R2, R49, !P1 ;  /* 0x00000031020a7207 */ /* 0x000fe20004800000 */
[----:B------:R-:W-:Y:S01]  /*2540*/  IMAD.SHL.U32 R6, R246, 0x2, RZ ;  /* 0x00000002f6067824 */ /* 0x000fe200078e00ff */
[----:B------:R-:W-:Y:S01]  /*2550*/  SEL R12, R2, R51, !P1 ;  /* 0x00000033020c7207 */ /* 0x000fe20004800000 */
[----:B------:R-:W-:Y:S01]  /*2560*/  IMAD R7, R4, 0x90, RZ ;  /* 0x0000009004077824 */ /* 0x000fe200078e02ff */
[C---:B------:R-:W-:Y:S01]  /*2570*/  SEL R53, R2.reuse, R53, !P1 ;  /* 0x0000003502357207 */ /* 0x040fe20004800000 */
[----:B------:R-:W-:Y:S01]  /*2580*/  IMAD R186, R45, c[0x0][0x190], RZ ;  /* 0x000064002dba7a24 */ /* 0x000fe200078e02ff */
[C---:B------:R-:W-:Y:S01]  /*2590*/  SEL R55, R2.reuse, R55, !P1 ;  /* 0x0000003702377207 */ /* 0x040fe20004800000 */
[----:B------:R-:W-:Y:S01]  /*25a0*/  IMAD R40, R43, c[0x0][0x190], RZ ;  /* 0x000064002b287a24 */ /* 0x000fe200078e02ff */
[C---:B------:R-:W-:Y:S01]  /*25b0*/  SEL R14, R2.reuse, R5, !P1 ;  /* 0x00000005020e7207 */ /* 0x040fe20004800000 */
[----:B------:R-:W-:Y:S01]  /*25c0*/  IMAD R42, R47, c[0x0][0x190], RZ ;  /* 0x000064002f2a7a24 */ /* 0x000fe200078e02ff */
[----:B------:R-:W-:Y:S01]  /*25d0*/  SEL R57, R2, R57, !P1 ;  /* 0x0000003902397207 */ /* 0x000fe20004800000 */
[----:B------:R-:W-:Y:S01]  /*25e0*/  IMAD R10, R10, c[0x0][0x190], RZ ;  /* 0x000064000a0a7a24 */ /* 0x000fe200078e02ff */
[----:B------:R-:W-:Y:S01]  /*25f0*/  SEL R59, R2, R59, !P1 ;  /* 0x0000003b023b7207 */ /* 0x000fe20004800000 */
        /* <DEDUP_REMOVED lines=9> */
[----:B------:R-:W-:Y:S01]  /*2690*/  ISETP.GE.AND P1, PT, R179, RZ, PT ;  /* 0x000000ffb300720c */ /* 0x000fe20003f26270 */
[----:B------:R-:W-:Y:S01]  /*26a0*/  IMAD R59, R59, c[0x0][0x190], RZ ;  /* 0x000064003b3b7a24 */ /* 0x000fe200078e02ff */
[----:B------:R-:W-:Y:S01]  /*26b0*/  LEA R176, P2, R177, c[0x0][0x168], 0x1 ;  /* 0x00005a00b1b07a11 */ /* 0x000fe200078408ff */
[----:B------:R-:W-:Y:S01]  /*26c0*/  IMAD R61, R61, c[0x0][0x190], RZ ;  /* 0x000064003d3d7a24 */ /* 0x000fe200078e02ff */
[----:B------:R-:W-:Y:S01]  /*26d0*/  LEA R174, P3, R175, c[0x0][0x168], 0x1 ;  /* 0x00005a00afae7a11 */ /* 0x000fe200078608ff */
[----:B------:R-:W-:Y:S01]  /*26e0*/  IMAD R63, R63, c[0x0][0x190], RZ ;  /* 0x000064003f3f7a24 */ /* 0x000fe200078e02ff */
[----:B------:R-:W-:Y:S01]  /*26f0*/  LEA R172, P4, R11, c[0x0][0x168], 0x1 ;  /* 0x00005a000bac7a11 */ /* 0x000fe200078808ff */
[----:B------:R-:W-:Y:S01]  /*2700*/  IMAD R65, R65, c[0x0][0x190], RZ ;  /* 0x0000640041417a24 */ /* 0x000fe200078e02ff */
[----:B------:R-:W-:Y:S01]  /*2710*/  LEA R170, P5, R13, c[0x0][0x168], 0x1 ;  /* 0x00005a000daa7a11 */ /* 0x000fe200078a08ff */
[----:B------:R-:W-:Y:S01]  /*2720*/  IMAD R67, R67, c[0x0][0x190], RZ ;  /* 0x0000640043437a24 */ /* 0x000fe200078e02ff */
[----:B------:R-:W-:Y:S01]  /*2730*/  LEA.HI.X.SX32 R177, R177, c[0x0][0x16c], 0x1, P2 ;  /* 0x00005b00b1b17a11 */ /* 0x000fe200010f0eff */
[----:B------:R-:W-:Y:S01]  /*2740*/  IMAD.SHL.U32 R5, R247, 0x2, RZ ;  /* 0x00000002f7057824 */ /* 0x000fe200078e00ff */
[----:B------:R-:W-:Y:S01]  /*2750*/  LEA.HI.X.SX32 R175, R175, c[0x0][0x16c], 0x1, P3 ;  /* 0x00005b00afaf7a11 */ /* 0x000fe200018f0eff */
[----:B------:R-:W-:Y:S01]  /*2760*/  @!P1 IMAD.MOV R16, RZ, RZ, -R16 ;  /* 0x000000ffff109224 */ /* 0x000fe200078e0a10 */
[----:B------:R-:W-:Y:S01]  /*2770*/  @!P0 LOP3.LUT R16, RZ, c[0x0][0x178], RZ, 0x33, !PT ;  /* 0x00005e00ff108a12 */ /* 0x000fe200078e33ff */
[----:B------:R-:W-:Y:S01]  /*2780*/  IMAD.MOV.U32 R4, RZ, RZ, c[0x0][0x18c] ;  /* 0x00006300ff047624 */ /* 0x000fe200078e00ff */
[----:B------:R-:W-:Y:S01]  /*2790*/  LEA.HI.X.SX32 R173, R11, c[0x0][0x16c], 0x1, P4 ;  /* 0x00005b000bad7a11 */ /* 0x000fe200020f0eff */
[----:B------:R-:W-:Y:S01]  /*27a0*/  CS2R R48, SRZ ;  /* 0x0000000000307805 */ /* 0x000fe2000001ff00 */
[----:B------:R-:W-:Y:S01]  /*27b0*/  LEA.HI.X.SX32 R171, R13, c[0x0][0x16c], 0x1, P5 ;  /* 0x00005b000dab7a11 */ /* 0x000fe200028f0eff */
[----:B------:R-:W-:Y:S01]  /*27c0*/  IMAD R16, R16, c[0x0][0x184], RZ ;  /* 0x0000610010107a24 */ /* 0x000fe200078e02ff */
[----:B------:R-:W-:Y:S01]  /*27d0*/  LEA R168, P6, R15, c[0x0][0x168], 0x1 ;  /* 0x00005a000fa87a11 */ /* 0x000fe200078c08ff */
[----:B------:R-:W-:Y:S01]  /*27e0*/  CS2R R50, SRZ ;  /* 0x0000000000327805 */ /* 0x000fe2000001ff00 */
[----:B------:R-:W-:Y:S01]  /*27f0*/  LEA R162, P0, R17, c[0x0][0x168], 0x1 ;  /* 0x00005a0011a27a11 */ /* 0x000fe200078008ff */
[----:B------:R-:W-:Y:S01]  /*2800*/  IMAD.SHL.U32 R4, R4, 0x20, RZ ;  /* 0x0000002004047824 */ /* 0x000fe200078e00ff */
[----:B------:R-:W-:Y:S01]  /*2810*/  LEA R8, P1, R16, c[0x0][0x160], 0x1 ;  /* 0x0000580010087a11 */ /* 0x000fe200078208ff */
[----:B------:R-:W-:Y:S01]  /*2820*/  IMAD R3, R203, c[0x0][0x18c], RZ ;  /* 0x00006300cb037a24 */ /* 0x000fe200078e02ff */
[----:B------:R-:W-:-:S02]  /*2830*/  LEA R158, P2, R21, c[0x0][0x168], 0x1 ;  /* 0x00005a00159e7a11 */ /* 0x000fc400078408ff */
[----:B------:R-:W-:Y:S02]  /*2840*/  LEA.HI.X.SX32 R9, R16, c[0x0][0x164], 0x1, P1 ;  /* 0x0000590010097a11 */ /* 0x000fe400008f0eff */
[----:B------:R-:W-:Y:S02]  /*2850*/  LEA R160, P1, R19, c[0x0][0x168], 0x1 ;  /* 0x00005a0013a07a11 */ /* 0x000fe400078208ff */
[----:B------:R-:W-:Y:S02]  /*2860*/  LEA R156, P3, R23, c[0x0][0x168], 0x1 ;  /* 0x00005a00179c7a11 */ /* 0x000fe400078608ff */
[----:B------:R-:W-:Y:S02]  /*2870*/  LEA R150, P4, R25, c[0x0][0x168], 0x1 ;  /* 0x00005a0019967a11 */ /* 0x000fe400078808ff */
[----:B------:R-:W-:Y:S02]  /*2880*/  LEA R148, P5, R27, c[0x0][0x168], 0x1 ;  /* 0x00005a001b947a11 */ /* 0x000fe400078a08ff */
[----:B------:R-:W-:-:S02]  /*2890*/  LEA.HI.X.SX32 R169, R15, c[0x0][0x16c], 0x1, P6 ;  /* 0x00005b000fa97a11 */ /* 0x000fc400030f0eff */
[----:B------:R-:W-:Y:S02]  /*28a0*/  LEA.HI.X.SX32 R163, R17, c[0x0][0x16c], 0x1, P0 ;  /* 0x00005b0011a37a11 */ /* 0x000fe400000f0eff */
[----:B------:R-:W-:Y:S02]  /*28b0*/  LEA.HI.X.SX32 R161, R19, c[0x0][0x16c], 0x1, P1 ;  /* 0x00005b0013a17a11 */ /* 0x000fe400008f0eff */
[----:B------:R-:W-:Y:S02]  /*28c0*/  LEA.HI.X.SX32 R159, R21, c[0x0][0x16c], 0x1, P2 ;  /* 0x00005b00159f7a11 */ /* 0x000fe400010f0eff */
[----:B------:R-:W-:Y:S02]  /*28d0*/  LEA.HI.X.SX32 R157, R23, c[0x0][0x16c], 0x1, P3 ;  /* 0x00005b00179d7a11 */ /* 0x000fe400018f0eff */
[----:B------:R-:W-:Y:S02]  /*28e0*/  LEA.HI.X.SX32 R151, R25, c[0x0][0x16c], 0x1, P4 ;  /* 0x00005b0019977a11 */ /* 0x000fe400020f0eff */
[----:B------:R-:W-:-:S02]  /*28f0*/  LEA.HI.X.SX32 R149, R27, c[0x0][0x16c], 0x1, P5 ;  /* 0x00005b001b957a11 */ /* 0x000fc400028f0eff */
[----:B------:R-:W-:Y:S02]  /*2900*/  LEA R142, P6, R29, c[0x0][0x168], 0x1 ;  /* 0x00005a001d8e7a11 */ /* 0x000fe400078c08ff */
[----:B------:R-:W-:Y:S02]  /*2910*/  LEA R140, P0, R31, c[0x0][0x168], 0x1 ;  /* 0x00005a001f8c7a11 */ /* 0x000fe400078008ff */
[----:B------:R-:W-:Y:S02]  /*2920*/  LEA R164, P1, R33, c[0x0][0x168], 0x1 ;  /* 0x00005a0021a47a11 */ /* 0x000fe400078208ff */
[----:B------:R-:W-:Y:S02]  /*2930*/  LEA R46, P2, R35, c[0x0][0x168], 0x1 ;  /* 0x00005a00232e7a11 */ /* 0x000fe400078408ff */
[----:B------:R-:W-:Y:S02]  /*2940*/  LEA R191, P3, R37, c[0x0][0x168], 0x1 ;  /* 0x00005a0025bf7a11 */ /* 0x000fe400078608ff */
[----:B------:R-:W-:-:S02]  /*2950*/  LEA R190, P4, R39, c[0x0][0x168], 0x1 ;  /* 0x00005a0027be7a11 */ /* 0x000fc400078808ff */
[----:B------:R-:W-:Y:S02]  /*2960*/  LEA R45, P5, R44, c[0x0][0x168], 0x1 ;  /* 0x00005a002c2d7a11 */ /* 0x000fe400078a08ff */
[----:B------:R-:W-:Y:S02]  /*2970*/  LOP3.LUT R7, R7, 0x10, R6, 0x78, !PT ;  /* 0x0000001007077812 */ /* 0x000fe400078e7806 */
[----:B------:R-:W-:Y:S02]  /*2980*/  LEA.HI.X.SX32 R143, R29, c[0x0][0x16c], 0x1, P6 ;  /* 0x00005b001d8f7a11 */ /* 0x000fe400030f0eff */
[----:B------:R-:W-:Y:S02]  /*2990*/  LEA.HI.X.SX32 R141, R31, c[0x0][0x16c], 0x1, P0 ;  /* 0x00005b001f8d7a11 */ /* 0x000fe400000f0eff */
[----:B------:R-:W-:Y:S02]  /*29a0*/  LEA.HI.X.SX32 R165, R33, c[0x0][0x16c], 0x1, P1 ;  /* 0x00005b0021a57a11 */ /* 0x000fe400008f0eff */
[----:B------:R-:W-:-:S02]  /*29b0*/  LEA.HI.X.SX32 R47, R35, c[0x0][0x16c], 0x1, P2 ;  /* 0x00005b00232f7a11 */ /* 0x000fc400010f0eff */
[----:B------:R-:W-:Y:S02]  /*29c0*/  LEA.HI.X.SX32 R192, R37, c[0x0][0x16c], 0x1, P3 ;  /* 0x00005b0025c07a11 */ /* 0x000fe400018f0eff */
[----:B------:R-:W-:Y:S02]  /*29d0*/  LEA.HI.X.SX32 R189, R39, c[0x0][0x16c], 0x1, P4 ;  /* 0x00005b0027bd7a11 */ /* 0x000fe400020f0eff */
[----:B------:R-:W-:Y:S02]  /*29e0*/  LEA.HI.X.SX32 R44, R44, c[0x0][0x16c], 0x1, P5 ;  /* 0x00005b002c2c7a11 */ /* 0x000fe400028f0eff */
[----:B------:R-:W-:Y:S02]  /*29f0*/  LEA R41, P6, R40, c[0x0][0x168], 0x1 ;  /* 0x00005a0028297a11 */ /* 0x000fe400078c08ff */
[----:B------:R-:W-:Y:S02]  /*2a00*/  LEA R187, P0, R186, c[0x0][0x168], 0x1 ;  /* 0x00005a00babb7a11 */ /* 0x000fe400078008ff */
[----:B------:R-:W-:-:S02]  /*2a10*/  LEA R43, P1, R42, c[0x0][0x168], 0x1 ;  /* 0x00005a002a2b7a11 */ /* 0x000fc400078208ff */
[----:B------:R-:W-:Y:S02]  /*2a20*/  LEA R35, P2, R10, c[0x0][0x168], 0x1 ;  /* 0x00005a000a237a11 */ /* 0x000fe400078408ff */
[----:B------:R-:W-:Y:S02]  /*2a30*/  LEA R188, P3, R12, c[0x0][0x168], 0x1 ;  /* 0x00005a000cbc7a11 */ /* 0x000fe400078608ff */
[----:B------:R-:W-:Y:S02]  /*2a40*/  LEA R39, P4, R53, c[0x0][0x168], 0x1 ;  /* 0x00005a0035277a11 */ /* 0x000fe400078808ff */
[----:B------:R-:W-:Y:S02]  /*2a50*/  LEA R36, P5, R55, c[0x0][0x168], 0x1 ;  /* 0x00005a0037247a11 */ /* 0x000fe400078a08ff */
[----:B------:R-:W-:Y:S02]  /*2a60*/  LOP3.LUT R178, R7, 0x400, R178, 0xf8, !PT ;  /* 0x0000040007b27812 */ /* 0x000fe400078ef8b2 */
[----:B------:R-:W-:-:S02]  /*2a70*/  LOP3.LUT R6, R69, 0x30, R6, 0x78, !PT ;  /* 0x0000003045067812 */ /* 0x000fc400078e7806 */
[----:B------:R-:W-:Y:S02]  /*2a80*/  LOP3.LUT R7, R246, 0x20, RZ, 0xc0, !PT ;  /* 0x00000020f6077812 */ /* 0x000fe400078ec0ff */
[----:B------:R-:W-:Y:S02]  /*2a90*/  LEA.HI.X.SX32 R40, R40, c[0x0][0x16c], 0x1, P6 ;  /* 0x00005b0028287a11 */ /* 0x000fe400030f0eff */
[----:B------:R-:W-:Y:S01]  /*2aa0*/  LEA.HI.X.SX32 R186, R186, c[0x0][0x16c], 0x1, P0 ;  /* 0x00005b00baba7a11 */ /* 0x000fe200000f0eff */
[----:B------:R-:W-:Y:S01]  /*2ab0*/  IMAD R7, R7, 0x10, R6 ;  /* 0x0000001007077824 */ /* 0x000fe200078e0206 */
[----:B------:R-:W-:Y:S01]  /*2ac0*/  LEA.HI.X.SX32 R42, R42, c[0x0][0x16c], 0x1, P1 ;  /* 0x00005b002a2a7a11 */ /* 0x000fe200008f0eff */
[----:B------:R-:W-:Y:S01]  /*2ad0*/  IMAD.MOV.U32 R6, RZ, RZ, c[0x0][0x180] ;  /* 0x00006000ff067624 */ /* 0x000fe200078e00ff */
[----:B------:R-:W-:Y:S02]  /*2ae0*/  LEA.HI.X.SX32 R34, R10, c[0x0][0x16c], 0x1, P2 ;  /* 0x00005b000a227a11 */ /* 0x000fe400010f0eff */
[----:B------:R-:W-:-:S02]  /*2af0*/  LEA.HI.X.SX32 R54, R12, c[0x0][0x16c], 0x1, P3 ;  /* 0x00005b000c367a11 */ /* 0x000fc400018f0eff */
[----:B------:R-:W-:Y:S02]  /*2b00*/  LEA.HI.X.SX32 R38, R53, c[0x0][0x16c], 0x1, P4 ;  /* 0x00005b0035267a11 */ /* 0x000fe400020f0eff */
[----:B------:R-:W-:Y:S02]  /*2b10*/  LEA.HI.X.SX32 R37, R55, c[0x0][0x16c], 0x1, P5 ;  /* 0x00005b0037257a11 */ /* 0x000fe400028f0eff */
[----:B------:R-:W-:Y:S02]  /*2b20*/  LEA R26, P6, R14, c[0x0][0x168], 0x1 ;  /* 0x00005a000e1a7a11 */ /* 0x000fe400078c08ff */
[----:B------:R-:W-:Y:S02]  /*2b30*/  LEA R24, P0, R57, c[0x0][0x168], 0x1 ;  /* 0x00005a0039187a11 */ /* 0x000fe400078008ff */
[----:B------:R-:W-:Y:S02]  /*2b40*/  LEA R20, P1, R59, c[0x0][0x168], 0x1 ;  /* 0x00005a003b147a11 */ /* 0x000fe400078208ff */
[----:B------:R-:W-:-:S02]  /*2b50*/  LEA R28, P2, R61, c[0x0][0x168], 0x1 ;  /* 0x00005a003d1c7a11 */ /* 0x000fc400078408ff */
[----:B------:R-:W-:Y:S02]  /*2b60*/  LEA R23, P3, R63, c[0x0][0x168], 0x1 ;  /* 0x00005a003f177a11 */ /* 0x000fe400078608ff */
[----:B------:R-:W-:Y:S02]  /*2b70*/  LEA R33, P4, R65, c[0x0][0x168], 0x1 ;  /* 0x00005a0041217a11 */ /* 0x000fe400078808ff */
[----:B------:R-:W-:Y:S02]  /*2b80*/  LEA R30, P5, R67, c[0x0][0x168], 0x1 ;  /* 0x00005a00431e7a11 */ /* 0x000fe400078a08ff */
[C---:B------:R-:W-:Y:S02]  /*2b90*/  LOP3.LUT R194, R5.reuse, 0x10, RZ, 0x3c, !PT ;  /* 0x0000001005c27812 */ /* 0x040fe400078e3cff */
[C---:B------:R-:W-:Y:S02]  /*2ba0*/  LOP3.LUT R193, R5.reuse, 0x20, RZ, 0x3c, !PT ;  /* 0x0000002005c17812 */ /* 0x040fe400078e3cff */
[----:B------:R-:W-:-:S02]  /*2bb0*/  LOP3.LUT R2, R5, 0x30, RZ, 0x3c, !PT ;  /* 0x0000003005027812 */ /* 0x000fc400078e3cff */
[C---:B------:R-:W-:Y:S02]  /*2bc0*/  LOP3.LUT R198, R5.reuse, 0x40, RZ, 0x3c, !PT ;  /* 0x0000004005c67812 */ /* 0x040fe400078e3cff */
[C---:B------:R-:W-:Y:S02]  /*2bd0*/  LOP3.LUT R197, R5.reuse, 0x50, RZ, 0x3c, !PT ;  /* 0x0000005005c57812 */ /* 0x040fe400078e3cff */
[C---:B------:R-:W-:Y:S02]  /*2be0*/  LOP3.LUT R196, R5.reuse, 0x60, RZ, 0x3c, !PT ;  /* 0x0000006005c47812 */ /* 0x040fe400078e3cff */
[----:B------:R-:W-:Y:S02]  /*2bf0*/  LOP3.LUT R195, R5, 0x70, RZ, 0x3c, !PT ;  /* 0x0000007005c37812 */ /* 0x000fe400078e3cff */
[C---:B------:R-:W-:Y:S02]  /*2c00*/  LOP3.LUT R202, R178.reuse, 0x20, RZ, 0x3c, !PT ;  /* 0x00000020b2ca7812 */ /* 0x040fe400078e3cff */
[----:B------:R-:W-:-:S02]  /*2c10*/  LOP3.LUT R201, R178, 0x40, RZ, 0x3c, !PT ;  /* 0x00000040b2c97812 */ /* 0x000fc400078e3cff */
[----:B------:R-:W-:Y:S02]  /*2c20*/  LOP3.LUT R199, R178, 0x60, RZ, 0x3c, !PT ;  /* 0x00000060b2c77812 */ /* 0x000fe400078e3cff */
[----:B------:R-:W-:Y:S02]  /*2c30*/  LEA.HI.X.SX32 R27, R14, c[0x0][0x16c], 0x1, P6 ;  /* 0x00005b000e1b7a11 */ /* 0x000fe400030f0eff */
[----:B------:R-:W-:Y:S02]  /*2c40*/  LEA.HI.X.SX32 R25, R57, c[0x0][0x16c], 0x1, P0 ;  /* 0x00005b0039197a11 */ /* 0x000fe400000f0eff */
[----:B------:R-:W-:Y:S02]  /*2c50*/  LEA.HI.X.SX32 R21, R59, c[0x0][0x16c], 0x1, P1 ;  /* 0x00005b003b157a11 */ /* 0x000fe400008f0eff */
[----:B------:R-:W-:Y:S02]  /*2c60*/  LEA.HI.X.SX32 R29, R61, c[0x0][0x16c], 0x1, P2 ;  /* 0x00005b003d1d7a11 */ /* 0x000fe400010f0eff */
[----:B------:R-:W-:-:S02]  /*2c70*/  LEA.HI.X.SX32 R22, R63, c[0x0][0x16c], 0x1, P3 ;  /* 0x00005b003f167a11 */ /* 0x000fc400018f0eff */
[----:B------:R-:W-:Y:S02]  /*2c80*/  LEA.HI.X.SX32 R32, R65, c[0x0][0x16c], 0x1, P4 ;  /* 0x00005b0041207a11 */ /* 0x000fe400020f0eff */
[----:B------:R-:W-:Y:S02]  /*2c90*/  LEA.HI.X.SX32 R31, R67, c[0x0][0x16c], 0x1, P5 ;  /* 0x00005b00431f7a11 */ /* 0x000fe400028f0eff */
.L_x_2:
[C---:B------:R-:W-:Y:S01]  /*2ca0*/  ISETP.GT.AND P0, PT, R6.reuse, 0x1, PT ;  /* 0x000000010600780c */ /* 0x040fe20003f04270 */
[----:B------:R-:W-:Y:S01]  /*2cb0*/  IMAD.MOV.U32 R11, RZ, RZ, c[0x0][0x188] ;  /* 0x00006200ff0b7624 */ /* 0x000fe200078e00ff */
[----:B------:R-:W-:Y:S01]  /*2cc0*/  ISETP.GT.AND P1, PT, R6, 0x2, PT ;  /* 0x000000020600780c */ /* 0x000fe20003f24270 */
[----:B------:R-:W-:Y:S01]  /*2cd0*/  IMAD.WIDE R12, R206, 0x2, R8 ;  /* 0x00000002ce0c7825 */ /* 0x000fe200078e0208 */
[----:B------:R-:W-:Y:S02]  /*2ce0*/  PRMT R183, RZ, 0x7610, R183 ;  /* 0x00007610ffb77816 */ /* 0x000fe400000000b7 */
[----:B------:R-:W-:Y:S01]  /*2cf0*/  PRMT R166, RZ, 0x7610, R166 ;  /* 0x00007610ffa67816 */ /* 0x000fe200000000a6 */
[----:B------:R-:W-:Y:S01]  /*2d00*/  IMAD.WIDE R10, R11, 0x2, R8 ;  /* 0x000000020b0a7825 */ /* 0x000fe200078e0208 */
[----:B------:R-:W-:-:S02]  /*2d10*/  ISETP.GT.AND P2, PT, R6, 0x5, PT ;  /* 0x000000050600780c */ /* 0x000fc40003f44270 */
[C---:B------:R-:W-:Y:S02]  /*2d20*/  ISETP.GT.AND P3, PT, R6.reuse, 0x6, PT ;  /* 0x000000060600780c */ /* 0x040fe40003f64270 */
[C---:B------:R-:W-:Y:S01]  /*2d30*/  ISETP.GT.AND P4, PT, R6.reuse, 0x7, PT ;  /* 0x000000070600780c */ /* 0x040fe20003f84270 */
[----:B------:R0:W2:Y:S01]  /*2d40*/  @P0 LDG.E.U16 R183, [R10.64] ;  /* 0x000000040ab70981 */ /* 0x0000a2000c1e1500 */
[----:B------:R-:W-:-:S03]  /*2d50*/  ISETP.GT.AND P0, PT, R6, 0x3, PT ;  /* 0x000000030600780c */ /* 0x000fc60003f04270 */
[----:B------:R1:W3:Y:S01]  /*2d60*/  @P1 LDG.E.U16 R166, [R12.64] ;  /* 0x000000040ca61981 */ /* 0x0002e2000c1e1500 */
[----:B------:R-:W-:Y:S01]  /*2d70*/  ISETP.GT.AND P1, PT, R6, 0x4, PT ;  /* 0x000000040600780c */ /* 0x000fe20003f24270 */
[----:B------:R-:W-:Y:S01]  /*2d80*/  IMAD.WIDE R14, R210, 0x2, R8 ;  /* 0x00000002d20e7825 */ /* 0x000fe200078e0208 */
[----:B------:R-:W-:Y:S02]  /*2d90*/  PRMT R152, RZ, 0x7610, R152 ;  /* 0x00007610ff987816 */ /* 0x000fe40000000098 */
[----:B------:R-:W-:Y:S01]  /*2da0*/  PRMT R144, RZ, 0x7610, R144 ;  /* 0x00007610ff907816 */ /* 0x000fe20000000090 */
[----:B0-----:R-:W-:Y:S01]  /*2db0*/  IMAD.WIDE R10, R207, 0x2, R8 ;  /* 0x00000002cf0a7825 */ /* 0x001fe200078e0208 */
[----:B------:R-:W-:Y:S02]  /*2dc0*/  PRMT R76, RZ, 0x7610, R76 ;  /* 0x00007610ff4c7816 */ /* 0x000fe4000000004c */
[----:B------:R-:W-:Y:S01]  /*2dd0*/  PRMT R72, RZ, 0x7610, R72 ;  /* 0x00007610ff487816 */ /* 0x000fe20000000048 */
[----:B-1----:R-:W-:Y:S01]  /*2de0*/  IMAD.WIDE R12, R209, 0x2, R8 ;  /* 0x00000002d10c7825 */ /* 0x002fe200078e0208 */
[----:B------:R-:W-:Y:S01]  /*2df0*/  PRMT R68, RZ, 0x7610, R68 ;  /* 0x00007610ff447816 */ /* 0x000fe20000000044 */
[----:B------:R0:W4:Y:S02]  /*2e00*/  @P0 LDG.E.U16 R152, [R10.64] ;  /* 0x000000040a980981 */ /* 0x000124000c1e1500 */
[----:B------:R-:W-:-:S04]  /*2e10*/  IMAD.WIDE R16, R211, 0x2, R8 ;  /* 0x00000002d3107825 */ /* 0x000fc800078e0208 */
[----:B------:R-:W-:Y:S01]  /*2e20*/  IMAD.WIDE R18, R213, 0x2, R8 ;  /* 0x00000002d5127825 */ /* 0x000fe200078e0208 */
[----:B------:R1:W5:Y:S01]  /*2e30*/  @P1 LDG.E.U16 R144, [R12.64] ;  /* 0x000000040c901981 */ /* 0x000362000c1e1500 */
[C---:B------:R-:W-:Y:S02]  /*2e40*/  ISETP.GT.AND P0, PT, R6.reuse, 0x8, PT ;  /* 0x000000080600780c */ /* 0x040fe40003f04270 */
[C---:B------:R-:W-:Y:S01]  /*2e50*/  ISETP.GT.AND P1, PT, R6.reuse, 0x9, PT ;  /* 0x000000090600780c */ /* 0x040fe20003f24270 */
[----:B------:R0:W2:Y:S01]  /*2e60*/  @P2 LDG.E.U16 R76, [R14.64] ;  /* 0x000000040e4c2981 */ /* 0x0000a2000c1e1500 */
[----:B------:R-:W-:-:S03]  /*2e70*/  ISETP.GT.AND P2, PT, R6, 0xa, PT ;  /* 0x0000000a0600780c */ /* 0x000fc60003f44270 */
[----:B------:R1:W2:Y:S01]  /*2e80*/  @P3 LDG.E.U16 R72, [R16.64] ;  /* 0x0000000410483981 */ /* 0x0002a2000c1e1500 */
[----:B------:R-:W-:-:S03]  /*2e90*/  ISETP.GT.AND P3, PT, R6, 0xb, PT ;  /* 0x0000000b0600780c */ /* 0x000fc60003f64270 */
[----:B------:R1:W2:Y:S01]  /*2ea0*/  @P4 LDG.E.U16 R68, [R18.64] ;  /* 0x0000000412444981 */ /* 0x0002a2000c1e1500 */
[----:B------:R-:W-:Y:S01]  /*2eb0*/  ISETP.GT.AND P4, PT, R6, 0xc, PT ;  /* 0x0000000c0600780c */ /* 0x000fe20003f84270 */
[----:B0-----:R-:W-:Y:S01]  /*2ec0*/  IMAD.WIDE R10, R214, 0x2, R8 ;  /* 0x00000002d60a7825 */ /* 0x001fe200078e0208 */
[----:B------:R-:W-:Y:S02]  /*2ed0*/  PRMT R52, RZ, 0x7610, R52 ;  /* 0x00007610ff347816 */ /* 0x000fe40000000034 */
[----:B------:R-:W-:Y:S01]  /*2ee0*/  PRMT R182, RZ, 0x7610, R182 ;  /* 0x00007610ffb67816 */ /* 0x000fe200000000b6 */
[----:B-1----:R-:W-:Y:S01]  /*2ef0*/  IMAD.WIDE R12, R215, 0x2, R8 ;  /* 0x00000002d70c7825 */ /* 0x002fe200078e0208 */
[----:B------:R-:W-:Y:S02]  /*2f00*/  PRMT R155, RZ, 0x7610, R155 ;  /* 0x00007610ff9b7816 */ /* 0x000fe4000000009b */
[----:B------:R-:W-:Y:S01]  /*2f10*/  PRMT R147, RZ, 0x7610, R147 ;  /* 0x00007610ff937816 */ /* 0x000fe20000000093 */
[----:B------:R-:W-:Y:S01]  /*2f20*/  IMAD.WIDE R14, R217, 0x2, R8 ;  /* 0x00000002d90e7825 */ /* 0x000fe200078e0208 */
[----:B------:R-:W-:Y:S01]  /*2f30*/  PRMT R79, RZ, 0x7610, R79 ;  /* 0x00007610ff4f7816 */ /* 0x000fe2000000004f */
[----:B------:R0:W2:Y:S02]  /*2f40*/  @P0 LDG.E.U16 R52, [R10.64] ;  /* 0x000000040a340981 */ /* 0x0000a4000c1e1500 */
[----:B------:R-:W-:-:S04]  /*2f50*/  IMAD.WIDE R16, R218, 0x2, R8 ;  /* 0x00000002da107825 */ /* 0x000fc800078e0208 */
[----:B------:R-:W-:Y:S01]  /*2f60*/  IMAD.WIDE R18, R219, 0x2, R8 ;  /* 0x00000002db127825 */ /* 0x000fe200078e0208 */
[----:B------:R1:W2:Y:S01]  /*2f70*/  @P1 LDG.E.U16 R182, [R12.64] ;  /* 0x000000040cb61981 */ /* 0x0002a2000c1e1500 */
        /* <DEDUP_REMOVED lines=61> */
[C---:B------:R-:W-:Y:S01]  /*3350*/  ISETP.GT.AND P0, PT, R6.reuse, RZ, PT ;  /* 0x000000ff0600720c */ /* 0x040fe20003f04270 */
        /* <DEDUP_REMOVED lines=15> */
[----:B------:R-:W-:-:S02]  /*3450*/  IMAD.WIDE R16, R245, 0x2, R8 ;  /* 0x00000002f5107825 */ /* 0x000fc400078e0208 */
[----:B------:R1:W2:Y:S04]  /*3460*/  @P2 LDG.E.U16 R73, [R12.64] ;  /* 0x000000040c492981 */ /* 0x0002a8000c1e1500 */
[----:B------:R0:W2:Y:S04]  /*3470*/  @P3 LDG.E.U16 R69, [R14.64] ;  /* 0x000000040e453981 */ /* 0x0000a8000c1e1500 */
[----:B------:R0:W2:Y:S04]  /*3480*/  @P4 LDG.E.U16 R65, [R16.64] ;  /* 0x0000000410414981 */ /* 0x0000a8000c1e1500 */
[----:B------:R-:W2:Y:S04]  /*3490*/  @P0 LDG.E.U16 R53, [R8.64] ;  /* 0x0000000408350981 */ /* 0x000ea8000c1e1500 */
[----:B------:R-:W-:Y:S01]  /*34a0*/  BAR.SYNC.DEFER_BLOCKING 0x0 ;  /* 0x0000000000007b1d */ /* 0x000fe20000010000 */
[----:B------:R-:W-:Y:S01]  /*34b0*/  ISETP.GE.AND P1, PT, R203, R6, PT ;  /* 0x00000006cb00720c */ /* 0x000fe20003f26270 */
[----:B0-----:R-:W-:Y:S01]  /*34c0*/  IMAD.MOV.U32 R10, RZ, RZ, R33 ;  /* 0x000000ffff0a7224 */ /* 0x001fe200078e0021 */
[----:B------:R-:W-:Y:S01]  /*34d0*/  LOP3.LUT R23, R23, R22, RZ, 0x3c, !PT ;  /* 0x0000001617177212 */ /* 0x000fe200078e3cff */
[----:B------:R-:W-:Y:S01]  /*34e0*/  IMAD.MOV.U32 R11, RZ, RZ, R32 ;  /* 0x000000ffff0b7224 */ /* 0x000fe200078e0020 */
[----:B------:R-:W-:Y:S01]  /*34f0*/  PRMT R61, RZ, 0x7610, R61 ;  /* 0x00007610ff3d7816 */ /* 0x000fe2000000003d */
[----:B-1----:R-:W-:-:S02]  /*3500*/  IMAD.MOV.U32 R12, RZ, RZ, R30 ;  /* 0x000000ffff0c7224 */ /* 0x002fc400078e001e */
[----:B------:R-:W-:Y:S01]  /*3510*/  IMAD.MOV.U32 R13, RZ, RZ, R31 ;  /* 0x000000ffff0d7224 */ /* 0x000fe200078e001f */
[----:B------:R-:W-:Y:S01]  /*3520*/  PRMT R64, RZ, 0x7610, R64 ;  /* 0x00007610ff407816 */ /* 0x000fe20000000040 */
[----:B------:R-:W-:Y:S01]  /*3530*/  IMAD.WIDE R16, R3, 0x2, R10 ;  /* 0x0000000203107825 */ /* 0x000fe200078e020a */
[----:B------:R-:W-:-:S03]  /*3540*/  LOP3.LUT R22, R23, R22, RZ, 0x3c, !PT ;  /* 0x0000001617167212 */ /* 0x000fc600078e3cff */
[----:B------:R-:W-:Y:S01]  /*3550*/  IMAD.WIDE R14, R3, 0x2, R12 ;  /* 0x00000002030e7825 */ /* 0x000fe200078e020c */
[----:B------:R-:W-:-:S03]  /*3560*/  LOP3.LUT R23, R23, R22, RZ, 0x3c, !PT ;  /* 0x0000001617177212 */ /* 0x000fc600078e3cff */
[----:B------:R-:W-:Y:S02]  /*3570*/  IMAD.MOV.U32 R18, RZ, RZ, R20 ;  /* 0x000000ffff127224 */ /* 0x000fe400078e0014 */
[----:B------:R-:W-:Y:S01]  /*3580*/  IMAD.MOV.U32 R19, RZ, RZ, R21 ;  /* 0x000000ffff137224 */ /* 0x000fe200078e0015 */
[----:B------:R-:W-:Y:S01]  /*3590*/  PRMT R63, RZ, 0x7610, R63 ;  /* 0x00007610ff3f7816 */ /* 0x000fe2000000003f */
[----:B------:R-:W-:Y:S01]  /*35a0*/  IMAD.MOV.U32 R20, RZ, RZ, R28 ;  /* 0x000000ffff147224 */ /* 0x000fe200078e001c */
[----:B------:R0:W2:Y:S01]  /*35b0*/  @!P1 LDG.E.U16 R61, [R16.64] ;  /* 0x00000004103d9981 */ /* 0x0000a2000c1e1500 */
[----:B------:R-:W-:Y:S01]  /*35c0*/  IMAD.MOV.U32 R21, RZ, RZ, R29 ;  /* 0x000000ffff157224 */ /* 0x000fe200078e001d */
[----:B------:R-:W-:Y:S01]  /*35d0*/  PRMT R55, RZ, 0x7610, R55 ;  /* 0x00007610ff377816 */ /* 0x000fe20000000037 */
[----:B------:R-:W-:Y:S01]  /*35e0*/  IMAD.WIDE R28, R3, 0x2, R18 ;  /* 0x00000002031c7825 */ /* 0x000fe200078e0212 */
[----:B------:R1:W2:Y:S01]  /*35f0*/  @!P1 LDG.E.U16 R64, [R14.64] ;  /* 0x000000040e409981 */ /* 0x0002a2000c1e1500 */
[----:B------:R-:W-:-:S02]  /*3600*/  PRMT R58, RZ, 0x7610, R58 ;  /* 0x00007610ff3a7816 */ /* 0x000fc4000000003a */
[----:B------:R-:W-:Y:S01]  /*3610*/  PRMT R60, RZ, 0x7610, R60 ;  /* 0x00007610ff3c7816 */ /* 0x000fe2000000003c */
[----:B------:R1:W2:Y:S01]  /*3620*/  @!P1 LDG.E.U16 R63, [R28.64] ;  /* 0x000000041c3f9981 */ /* 0x0002a2000c1e1500 */
[----:B0-----:R-:W-:Y:S02]  /*3630*/  IMAD.MOV.U32 R16, RZ, RZ, R24 ;  /* 0x000000ffff107224 */ /* 0x001fe400078e0018 */
[----:B------:R-:W-:Y:S02]  /*3640*/  IMAD.MOV.U32 R17, RZ, RZ, R25 ;  /* 0x000000ffff117224 */ /* 0x000fe400078e0019 */
[----:B-1----:R-:W-:Y:S02]  /*3650*/  IMAD.MOV.U32 R14, RZ, RZ, R26 ;  /* 0x000000ffff0e7224 */ /* 0x002fe400078e001a */
[----:B------:R-:W-:Y:S02]  /*3660*/  IMAD.MOV.U32 R15, RZ, RZ, R27 ;  /* 0x000000ffff0f7224 */ /* 0x000fe400078e001b */
[----:B------:R-:W-:Y:S01]  /*3670*/  IMAD.WIDE R26, R3, 0x2, R20 ;  /* 0x00000002031a7825 */ /* 0x000fe200078e0214 */
[----:B------:R-:W-:-:S03]  /*3680*/  PRMT R57, RZ, 0x7610, R57 ;  /* 0x00007610ff397816 */ /* 0x000fc60000000039 */
[C---:B------:R-:W-:Y:S01]  /*3690*/  IMAD.WIDE R24, R3.reuse, 0x2, R22 ;  /* 0x0000000203187825 */ /* 0x040fe200078e0216 */
[----:B------:R0:W2:Y:S03]  /*36a0*/  @!P1 LDG.E.U16 R55, [R26.64] ;  /* 0x000000041a379981 */ /* 0x0000a6000c1e1500 */
[----:B------:R-:W-:Y:S01]  /*36b0*/  IMAD.WIDE R30, R3, 0x2, R16 ;  /* 0x00000002031e7825 */ /* 0x000fe200078e0210 */
[----:B------:R1:W2:Y:S03]  /*36c0*/  @!P1 LDG.E.U16 R58, [R24.64] ;  /* 0x00000004183a9981 */ /* 0x0002a6000c1e1500 */
[----:B------:R-:W-:Y:S01]  /*36d0*/  IMAD.MOV.U32 R28, RZ, RZ, R39 ;  /* 0x000000ffff1c7224 */ /* 0x000fe200078e0027 */
[----:B------:R1:W2:Y:S01]  /*36e0*/  @!P1 LDG.E.U16 R60, [R30.64] ;  /* 0x000000041e3c9981 */ /* 0x0002a2000c1e1500 */
[----:B------:R-:W-:-:S02]  /*36f0*/  IMAD.MOV.U32 R29, RZ, RZ, R38 ;  /* 0x000000ffff1d7224 */ /* 0x000fc400078e0026 */
[----:B------:R-:W-:Y:S01]  /*3700*/  IMAD.WIDE R32, R3, 0x2, R14 ;  /* 0x0000000203207825 */ /* 0x000fe200078e020e */
[----:B------:R-:W-:-:S03]  /*3710*/  PRMT R62, RZ, 0x7610, R62 ;  /* 0x00007610ff3e7816 */ /* 0x000fc6000000003e */
[----:B0-----:R-:W-:Y:S01]  /*3720*/  IMAD.MOV.U32 R26, RZ, RZ, R188 ;  /* 0x000000ffff1a7224 */ /* 0x001fe200078e00bc */
[----:B------:R-:W-:Y:S01]  /*3730*/  PRMT R59, RZ, 0x7610, R59 ;  /* 0x00007610ff3b7816 */ /* 0x000fe2000000003b */
[----:B------:R-:W-:Y:S01]  /*3740*/  IMAD.MOV.U32 R27, RZ, RZ, R54 ;  /* 0x000000ffff1b7224 */ /* 0x000fe200078e0036 */
[----:B------:R0:W2:Y:S01]  /*3750*/  @!P1 LDG.E.U16 R57, [R32.64] ;  /* 0x0000000420399981 */ /* 0x0000a2000c1e1500 */
[----:B-1----:R-:W-:Y:S02]  /*3760*/  IMAD.MOV.U32 R24, RZ, RZ, R35 ;  /* 0x000000ffff187224 */ /* 0x002fe400078e0023 */
[----:B------:R-:W-:Y:S02]  /*3770*/  IMAD.MOV.U32 R25, RZ, RZ, R34 ;  /* 0x000000ffff197224 */ /* 0x000fe400078e0022 */
[----:B------:R-:W-:Y:S02]  /*3780*/  IMAD.MOV.U32 R30, RZ, RZ, R36 ;  /* 0x000000ffff1e7224 */ /* 0x000fe400078e0024 */
[----:B------:R-:W-:-:S02]  /*3790*/  IMAD.MOV.U32 R31, RZ, RZ, R37 ;  /* 0x000000ffff1f7224 */ /* 0x000fc400078e0025 */
[----:B------:R-:W-:Y:S01]  /*37a0*/  IMAD.WIDE R34, R3, 0x2, R28 ;  /* 0x0000000203227825 */ /* 0x000fe200078e021c */
[----:B------:R-:W-:-:S03]  /*37b0*/  PRMT R54, RZ, 0x7610, R54 ;  /* 0x00007610ff367816 */ /* 0x000fc60000000036 */
[C---:B------:R-:W-:Y:S01]  /*37c0*/  IMAD.WIDE R36, R3.reuse, 0x2, R26 ;  /* 0x0000000203247825 */ /* 0x040fe200078e021a */
[----:B------:R-:W-:Y:S01]  /*37d0*/  PRMT R56, RZ, 0x7610, R56 ;  /* 0x00007610ff387816 */ /* 0x000fe20000000038 */
[----:B------:R1:W2:Y:S02]  /*37e0*/  @!P1 LDG.E.U16 R62, [R34.64] ;  /* 0x00000004223e9981 */ /* 0x0002a4000c1e1500 */
[C---:B0-----:R-:W-:Y:S02]  /*37f0*/  IMAD.WIDE R32, R3.reuse, 0x2, R30 ;  /* 0x0000000203207825 */ /* 0x041fe400078e021e */
[----:B------:R0:W2:Y:S02]  /*3800*/  @!P1 LDG.E.U16 R59, [R36.64] ;  /* 0x00000004243b9981 */ /* 0x0000a4000c1e1500 */
[----:B------:R-:W-:Y:S01]  /*3810*/  IMAD.WIDE R38, R3, 0x2, R24 ;  /* 0x0000000203267825 */ /* 0x000fe200078e0218 */
[----:B------:R-:W-:Y:S01]  /*3820*/  PRMT R188, RZ, 0x7610, R188 ;  /* 0x00007610ffbc7816 */ /* 0x000fe200000000bc */
[----:B------:R0:W2:Y:S02]  /*3830*/  @!P1 LDG.E.U16 R54, [R32.64] ;  /* 0x0000000420369981 */ /* 0x0000a4000c1e1500 */
[----:B-1----:R-:W-:-:S02]  /*3840*/  IMAD.MOV.U32 R34, RZ, RZ, R187 ;  /* 0x000000ffff227224 */ /* 0x002fc400078e00bb */
[----:B------:R-:W-:Y:S01]  /*3850*/  IMAD.MOV.U32 R35, RZ, RZ, R186 ;  /* 0x000000ffff237224 */ /* 0x000fe200078e00ba */
[----:B------:R1:W3:Y:S01]  /*3860*/  @!P1 LDG.E.U16 R56, [R38.64] ;  /* 0x0000000426389981 */ /* 0x0002e2000c1e1500 */
[----:B0-----:R-:W-:Y:S02]  /*3870*/  IMAD.MOV.U32 R36, RZ, RZ, R43 ;  /* 0x000000ffff247224 */ /* 0x001fe400078e002b */
[----:B------:R-:W-:Y:S02]  /*3880*/  IMAD.MOV.U32 R37, RZ, RZ, R42 ;  /* 0x000000ffff257224 */ /* 0x000fe400078e002a */
[----:B------:R-:W-:Y:S02]  /*3890*/  IMAD.MOV.U32 R32, RZ, RZ, R41 ;  /* 0x000000ffff207224 */ /* 0x000fe400078e0029 */
[----:B------:R-:W-:Y:S01]  /*38a0*/  IMAD.MOV.U32 R33, RZ, RZ, R40 ;  /* 0x000000ffff217224 */ /* 0x000fe200078e0028 */
[----:B------:R-:W-:Y:S01]  /*38b0*/  PRMT R186, RZ, 0x7610, R186 ;  /* 0x00007610ffba7816 */ /* 0x000fe200000000ba */
[----:B------:R-:W-:Y:S01]  /*38c0*/  IMAD.WIDE R40, R3, 0x2, R34 ;  /* 0x0000000203287825 */ /* 0x000fe200078e0222 */
[----:B------:R-:W-:-:S03]  /*38d0*/  PRMT R187, RZ, 0x7610, R187 ;  /* 0x00007610ffbb7816 */ /* 0x000fc600000000bb */
[C---:B-1----:R-:W-:Y:S01]  /*38e0*/  IMAD.WIDE R38, R3.reuse, 0x2, R36 ;  /* 0x0000000203267825 */ /* 0x042fe200078e0224 */
[----:B------:R0:W3:Y:S03]  /*38f0*/  @!P1 LDG.E.U16 R188, [R40.64] ;  /* 0x0000000428bc9981 */ /* 0x0000e6000c1e1500 */
[----:B------:R-:W-:Y:S01]  /*3900*/  IMAD.WIDE R42, R3, 0x2, R32 ;  /* 0x00000002032a7825 */ /* 0x000fe200078e0220 */
[----:B------:R1:W3:Y:S04]  /*3910*/  @!P1 LDG.E.U16 R186, [R38.64] ;  /* 0x0000000426ba9981 */ /* 0x0002e8000c1e1500 */
[----:B------:R4:W3:Y:S01]  /*3920*/  @!P1 LDG.E.U16 R187, [R42.64] ;  /* 0x000000042abb9981 */ /* 0x0008e2000c1e1500 */
[----:B0-----:R-:W-:-:S02]  /*3930*/  IMAD.MOV.U32 R40, RZ, RZ, R45 ;  /* 0x000000ffff287224 */ /* 0x001fc400078e002d */
[----:B------:R-:W-:Y:S02]  /*3940*/  IMAD.MOV.U32 R41, RZ, RZ, R44 ;  /* 0x000000ffff297224 */ /* 0x000fe400078e002c */
[--C-:B-1----:R-:W-:Y:S01]  /*3950*/  IMAD.MOV.U32 R38, RZ, RZ, R190.reuse ;  /* 0x000000ffff267224 */ /* 0x102fe200078e00be */
[----:B------:R-:W-:Y:S01]  /*3960*/  PRMT R190, RZ, 0x7610, R190 ;  /* 0x00007610ffbe7816 */ /* 0x000fe200000000be */
[----:B------:R-:W-:Y:S02]  /*3970*/  IMAD.MOV.U32 R39, RZ, RZ, R189 ;  /* 0x000000ffff277224 */ /* 0x000fe400078e00bd */
[----:B----4-:R-:W-:Y:S01]  /*3980*/  IMAD.WIDE R42, R3, 0x2, R40 ;  /* 0x00000002032a7825 */ /* 0x010fe200078e0228 */
[----:B------:R-:W-:-:S03]  /*3990*/  PRMT R189, RZ, 0x7610, R189 ;  /* 0x00007610ffbd7816 */ /* 0x000fc600000000bd */
[----:B------:R-:W-:Y:S01]  /*39a0*/  IMAD.WIDE R44, R3, 0x2, R38 ;  /* 0x00000002032c7825 */ /* 0x000fe200078e0226 */
[----:B------:R0:W4:Y:S04]  /*39b0*/  @!P1 LDG.E.U16 R190, [R42.64] ;  /* 0x000000042abe9981 */ /* 0x000128000c1e1500 */
[----:B------:R1:W4:Y:S01]  /*39c0*/  @!P1 LDG.E.U16 R189, [R44.64] ;  /* 0x000000042cbd9981 */ /* 0x000322000c1e1500 */
[--C-:B0-----:R-:W-:Y:S02]  /*39d0*/  IMAD.MOV.U32 R42, RZ, RZ, R191.reuse ;  /* 0x000000ffff2a7224 */ /* 0x101fe400078e00bf */
[----:B------:R-:W-:Y:S01]  /*39e0*/  IMAD.MOV.U32 R43, RZ, RZ, R192 ;  /* 0x000000ffff2b7224 */ /* 0x000fe200078e00c0 */
[----:B------:R-:W-:-:S03]  /*39f0*/  PRMT R191, RZ, 0x7610, R191 ;  /* 0x00007610ffbf7816 */ /* 0x000fc600000000bf */
[----:B-1----:R-:W-:Y:S01]  /*3a00*/  IMAD.WIDE R44, R3, 0x2, R42 ;  /* 0x00000002032c7825 */ /* 0x002fe200078e022a */
[----:B------:R-:W-:-:S04]  /*3a10*/  PRMT R192, RZ, 0x7610, R192 ;  /* 0x00007610ffc07816 */ /* 0x000fc800000000c0 */
[----:B------:R0:W4:Y:S02]  /*3a20*/  @!P1 LDG.E.U16 R191, [R44.64] ;  /* 0x000000042cbf9981 */ /* 0x000124000c1e1500 */
[----:B0-----:R-:W-:Y:S02]  /*3a30*/  IMAD.MOV.U32 R44, RZ, RZ, R46 ;  /* 0x000000ffff2c7224 */ /* 0x001fe400078e002e */
[----:B------:R-:W-:-:S04]  /*3a40*/  IMAD.MOV.U32 R45, RZ, RZ, R47 ;  /* 0x000000ffff2d7224 */ /* 0x000fc800078e002f */
[----:B------:R-:W-:Y:S01]  /*3a50*/  IMAD.WIDE R46, R3, 0x2, R44 ;  /* 0x00000002032e7825 */ /* 0x000fe200078e022c */
[----:B------:R-:W-:-:S04]  /*3a60*/  PRMT R200, RZ, 0x7610, R200 ;  /* 0x00007610ffc87816 */ /* 0x000fc800000000c8 */
[----:B------:R0:W4:Y:S01]  /*3a70*/  @!P1 LDG.E.U16 R192, [R46.64] ;  /* 0x000000042ec09981 */ /* 0x000122000c1e1500 */
[----:B------:R-:W-:Y:S01]  /*3a80*/  PRMT R204, RZ, 0x7610, R204 ;  /* 0x00007610ffcc7816 */ /* 0x000fe200000000cc */
[----:B0-----:R-:W-:Y:S02]  /*3a90*/  IMAD.MOV.U32 R46, RZ, RZ, R164 ;  /* 0x000000ffff2e7224 */ /* 0x001fe400078e00a4 */
[----:B------:R-:W-:-:S04]  /*3aa0*/  IMAD.MOV.U32 R47, RZ, RZ, R165 ;  /* 0x000000ffff2f7224 */ /* 0x000fc800078e00a5 */
[----:B------:R-:W-:-:S05]  /*3ab0*/  IMAD.WIDE R164, R3, 0x2, R46 ;  /* 0x0000000203a47825 */ /* 0x000fca00078e022e */
[----:B------:R0:W4:Y:S01]  /*3ac0*/  @!P1 LDG.E.U16 R200, [R164.64] ;  /* 0x00000004a4c89981 */ /* 0x000122000c1e1500 */
[----:B------:R-:W-:Y:S01]  /*3ad0*/  PRMT R208, RZ, 0x7610, R208 ;  /* 0x00007610ffd07816 */ /* 0x000fe200000000d0 */
[----:B0-----:R-:W-:-:S05]  /*3ae0*/  IMAD.WIDE R164, R3, 0x2, R140 ;  /* 0x0000000203a47825 */ /* 0x001fca00078e028c */
        /* <DEDUP_REMOVED lines=33> */
[----:B------:R0:W4:Y:S02]  /*3d00*/  @!P1 LDG.E.U16 R248, [R164.64] ;  /* 0x00000004a4f89981 */ /* 0x000124000c1e1500 */
[----:B0-----:R-:W-:-:S05]  /*3d10*/  IMAD.WIDE R164, R3, 0x2, R176 ;  /* 0x0000000203a47825 */ /* 0x001fca00078e02b0 */
[----:B------:R-:W4:Y:S04]  /*3d20*/  @!P1 LDG.E.U16 R249, [R164.64] ;  /* 0x00000004a4f99981 */ /* 0x000f28000c1e1500 */
[----:B--2---:R-:W-:Y:S04]  /*3d30*/  STS.U16 [R5], R53 ;  /* 0x0000003505007388 */ /* 0x004fe80000000400 */
[----:B------:R-:W-:Y:S04]  /*3d40*/  STS.U16 [R5+0x400], R52 ;  /* 0x0004003405007388 */ /* 0x000fe80000000400 */
[----:B------:R-:W-:Y:S04]  /*3d50*/  STS.U16 [R5+0x800], R185 ;  /* 0x000800b905007388 */ /* 0x000fe80000000400 */
[----:B------:R-:W-:Y:S04]  /*3d60*/  STS.U16 [R5+0xc00], R184 ;  /* 0x000c00b805007388 */ /* 0x000fe80000000400 */
[----:B------:R-:W-:Y:S04]  /*3d70*/  STS.U16 [R194+0x80], R183 ;  /* 0x000080b7c2007388 */ /* 0x000fe80000000400 */
[----:B------:R-:W-:Y:S04]  /*3d80*/  STS.U16 [R194+0x480], R182 ;  /* 0x000480b6c2007388 */ /* 0x000fe80000000400 */
[----:B------:R-:W-:Y:S04]  /*3d90*/  STS.U16 [R194+0x880], R181 ;  /* 0x000880b5c2007388 */ /* 0x000fe80000000400 */
[----:B------:R-:W-:Y:S04]  /*3da0*/  STS.U16 [R194+0xc80], R167 ;  /* 0x000c80a7c2007388 */ /* 0x000fe80000000400 */
[----:B---3--:R-:W-:Y:S04]  /*3db0*/  STS.U16 [R193+0x100], R166 ;  /* 0x000100a6c1007388 */ /* 0x008fe80000000400 */
[----:B------:R-:W-:Y:S04]  /*3dc0*/  STS.U16 [R193+0x500], R155 ;  /* 0x0005009bc1007388 */ /* 0x000fe80000000400 */
[----:B------:R-:W-:Y:S04]  /*3dd0*/  STS.U16 [R193+0x900], R154 ;  /* 0x0009009ac1007388 */ /* 0x000fe80000000400 */
[----:B------:R-:W-:Y:S04]  /*3de0*/  STS.U16 [R193+0xd00], R153 ;  /* 0x000d0099c1007388 */ /* 0x000fe80000000400 */
[----:B------:R-:W-:Y:S04]  /*3df0*/  STS.U16 [R2+0x180], R152 ;  /* 0x0001809802007388 */ /* 0x000fe80000000400 */
[----:B------:R-:W-:Y:S04]  /*3e00*/  STS.U16 [R2+0x580], R147 ;  /* 0x0005809302007388 */ /* 0x000fe80000000400 */
[----:B------:R-:W-:Y:S04]  /*3e10*/  STS.U16 [R2+0x980], R146 ;  /* 0x0009809202007388 */ /* 0x000fe80000000400 */
[----:B------:R-:W-:Y:S04]  /*3e20*/  STS.U16 [R2+0xd80], R145 ;  /* 0x000d809102007388 */ /* 0x000fe80000000400 */
[----:B-----5:R-:W-:Y:S04]  /*3e30*/  STS.U16 [R198+0x200], R144 ;  /* 0x00020090c6007388 */ /* 0x020fe80000000400 */
[----:B------:R-:W-:Y:S04]  /*3e40*/  STS.U16 [R198+0x600], R79 ;  /* 0x0006004fc6007388 */ /* 0x000fe80000000400 */
        /* <DEDUP_REMOVED lines=18> */
[----:B----4-:R-:W-:Y:S04]  /*3f70*/  STS.U16 [R5+0x1800], R191 ;  /* 0x001800bf05007388 */ /* 0x010fe80000000400 */
        /* <DEDUP_REMOVED lines=27> */
[----:B------:R-:W-:Y:S06]  /*4130*/  BAR.SYNC.DEFER_BLOCKING 0x0 ;  /* 0x0000000000007b1d */ /* 0x000fec0000010000 */
[----:B------:R-:W-:Y:S04]  /*4140*/  LDSM.16.MT88.4 R164, [R178] ;  /* 0x00000000b2a4783b */ /* 0x000fe80000004200 */
[----:B------:R-:W0:Y:S04]  /*4150*/  LDSM.16.M88.4 R72, [R7+0x1000] ;  /* 0x001000000748783b */ /* 0x000e280000000200 */
[----:B------:R-:W1:Y:S04]  /*4160*/  LDSM.16.M88.4 R68, [R7+0x1400] ;  /* 0x001400000744783b */ /* 0x000e680000000200 */
[----:B------:R-:W2:Y:S04]  /*4170*/  LDSM.16.M88.4 R64, [R7+0x1800] ;  /* 0x001800000740783b */ /* 0x000ea80000000200 */
[----:B------:R-:W3:Y:S04]  /*4180*/  LDSM.16.M88.4 R60, [R7+0x1c00] ;  /* 0x001c0000073c783b */ /* 0x000ee80000000200 */
[----:B------:R-:W4:Y:S04]  /*4190*/  LDSM.16.MT88.4 R52, [R178+0x800] ;  /* 0x00080000b234783b */ /* 0x000f280000004200 */
[----:B------:R-:W5:Y:S04]  /*41a0*/  LDSM.16.MT88.4 R56, [R199] ;  /* 0x00000000c738783b */ /* 0x000f680000004200 */
[----:B------:R-:W3:Y:S04]  /*41b0*/  LDSM.16.MT88.4 R144, [R201] ;  /* 0x00000000c990783b */ /* 0x000ee80000004200 */
[----:B------:R-:W4:Y:S04]  /*41c0*/  LDSM.16.MT88.4 R152, [R202] ;  /* 0x00000000ca98783b */ /* 0x000f280000004200 */
[----:B------:R-:W-:Y:S01]  /*41d0*/  LDSM.16.MT88.4 R76, [R202+0x800] ;  /* 0x00080000ca4c783b */ /* 0x000fe20000004200 */
[C---:B0-----:R-:W-:Y:S08]  /*41e0*/  HMMA.16816.F32.BF16 R136, R164.reuse, R72, R136 ;  /* 0x00000048a488723c */ /* 0x041ff00000041888 */
[C---:B-1----:R-:W-:Y:S08]  /*41f0*/  HMMA.16816.F32.BF16 R132, R164.reuse, R68, R132 ;  /* 0x00000044a484723c */ /* 0x042ff00000041884 */
[C---:B--2---:R-:W-:Y:S08]  /*4200*/  HMMA.16816.F32.BF16 R128, R164.reuse, R64, R128 ;  /* 0x00000040a480723c */ /* 0x044ff00000041880 */
[----:B---3--:R-:W-:Y:S08]  /*4210*/  HMMA.16816.F32.BF16 R124, R164, R60, R124 ;  /* 0x0000003ca47c723c */ /* 0x008ff0000004187c */
[C---:B----4-:R-:W-:Y:S08]  /*4220*/  HMMA.16816.F32.BF16 R136, R52.reuse, R74, R136 ;  /* 0x0000004a3488723c */ /* 0x050ff00000041888 */
[C---:B------:R-:W-:Y:S08]  /*4230*/  HMMA.16816.F32.BF16 R132, R52.reuse, R70, R132 ;  /* 0x000000463484723c */ /* 0x040ff00000041884 */
[C---:B------:R-:W-:Y:S08]  /*4240*/  HMMA.16816.F32.BF16 R128, R52.reuse, R66, R128 ;  /* 0x000000423480723c */ /* 0x040ff00000041880 */
[----:B------:R-:W-:Y:S01]  /*4250*/  HMMA.16816.F32.BF16 R124, R52, R62, R124 ;  /* 0x0000003e347c723c */ /* 0x000fe2000004187c */
[----:B------:R-:W0:Y:S07]  /*4260*/  LDSM.16.MT88.4 R52, [R201+0x800] ;  /* 0x00080000c934783b */ /* 0x000e2e0000004200 */
[C---:B-----5:R-:W-:Y:S08]  /*4270*/  HMMA.16816.F32.BF16 R88, R56.reuse, R72, R88 ;  /* 0x000000483858723c */ /* 0x060ff00000041858 */
[C---:B------:R-:W-:Y:S08]  /*4280*/  HMMA.16816.F32.BF16 R84, R56.reuse, R68, R84 ;  /* 0x000000443854723c */ /* 0x040ff00000041854 */
[C---:B------:R-:W-:Y:S08]  /*4290*/  HMMA.16816.F32.BF16 R80, R56.reuse, R64, R80 ;  /* 0x000000403850723c */ /* 0x040ff00000041850 */
[----:B------:R-:W-:Y:S01]  /*42a0*/  HMMA.16816.F32.BF16 R48, R56, R60, R48 ;  /* 0x0000003c3830723c */ /* 0x000fe20000041830 */
[----:B------:R-:W1:Y:S07]  /*42b0*/  LDSM.16.MT88.4 R56, [R199+0x800] ;  /* 0x00080000c738783b */ /* 0x000e6e0000004200 */
[C---:B------:R-:W-:Y:S08]  /*42c0*/  HMMA.16816.F32.BF16 R104, R144.reuse, R72, R104 ;  /* 0x000000489068723c */ /* 0x040ff00000041868 */
[C---:B------:R-:W-:Y:S08]  /*42d0*/  HMMA.16816.F32.BF16 R100, R144.reuse, R68, R100 ;  /* 0x000000449064723c */ /* 0x040ff00000041864 */
[C---:B------:R-:W-:Y:S08]  /*42e0*/  HMMA.16816.F32.BF16 R96, R144.reuse, R64, R96 ;  /* 0x000000409060723c */ /* 0x040ff00000041860 */
[----:B------:R-:W-:Y:S08]  /*42f0*/  HMMA.16816.F32.BF16 R92, R144, R60, R92 ;  /* 0x0000003c905c723c */ /* 0x000ff0000004185c */
[C---:B------:R-:W-:Y:S08]  /*4300*/  HMMA.16816.F32.BF16 R120, R152.reuse, R72, R120 ;  /* 0x000000489878723c */ /* 0x040ff00000041878 */
[C---:B------:R-:W-:Y:S08]  /*4310*/  HMMA.16816.F32.BF16 R116, R152.reuse, R68, R116 ;  /* 0x000000449874723c */ /* 0x040ff00000041874 */
[C---:B------:R-:W-:Y:S08]  /*4320*/  HMMA.16816.F32.BF16 R112, R152.reuse, R64, R112 ;  /* 0x000000409870723c */ /* 0x040ff00000041870 */
[----:B------:R-:W-:Y:S01]  /*4330*/  HMMA.16816.F32.BF16 R108, R152, R60, R108 ;  /* 0x0000003c986c723c */ /* 0x000fe2000004186c */
[----:B------:R-:W-:-:S04]  /*4340*/  IADD3 R0, R0, -0x1, RZ ;  /* 0xffffffff00007810 */ /* 0x000fc80007ffe0ff */
[----:B------:R-:W-:Y:S01]  /*4350*/  ISETP.NE.U32.AND P0, PT, R0, RZ, PT ;  /* 0x000000ff0000720c */ /* 0x000fe20003f05070 */
[----:B------:R-:W-:-:S04]  /*4360*/  IMAD.WIDE R34, R4, 0x2, R34 ;  /* 0x0000000204227825 */ /* 0x000fc800078e0222 */
[C---:B------:R-:W-:Y:S01]  /*4370*/  IMAD.WIDE R24, R4.reuse, 0x2, R24 ;  /* 0x0000000204187825 */ /* 0x040fe200078e0218 */
[----:B0-----:R-:W-:Y:S03]  /*4380*/  HMMA.16816.F32.BF16 R104, R52, R74, R104 ;  /* 0x0000004a3468723c */ /* 0x001fe60000041868 */
[----:B------:R-:W-:-:S04]  /*4390*/  IMAD.WIDE R26, R4, 0x2, R26 ;  /* 0x00000002041a7825 */ /* 0x000fc800078e021a */
[C---:B------:R-:W-:Y:S01]  /*43a0*/  IMAD.WIDE R14, R4.reuse, 0x2, R14 ;  /* 0x00000002040e7825 */ /* 0x040fe200078e020e */
[----:B------:R-:W-:Y:S03]  /*43b0*/  HMMA.16816.F32.BF16 R100, R52, R70, R100 ;  /* 0x000000463464723c */ /* 0x000fe60000041864 */
[----:B------:R-:W-:-:S04]  /*43c0*/  IMAD.WIDE R16, R4, 0x2, R16 ;  /* 0x0000000204107825 */ /* 0x000fc800078e0210 */
[C---:B------:R-:W-:Y:S01]  /*43d0*/  IMAD.WIDE R46, R4.reuse, 0x2, R46 ;  /* 0x00000002042e7825 */ /* 0x040fe200078e022e */
[----:B------:R-:W-:Y:S03]  /*43e0*/  HMMA.16816.F32.BF16 R96, R52, R66, R96 ;  /* 0x000000423460723c */ /* 0x000fe60000041860 */
[----:B------:R-:W-:-:S04]  /*43f0*/  IMAD.WIDE R44, R4, 0x2, R44 ;  /* 0x00000002042c7825 */ /* 0x000fc800078e022c */
[C---:B------:R-:W-:Y:S01]  /*4400*/  IMAD.WIDE R42, R4.reuse, 0x2, R42 ;  /* 0x00000002042a7825 */ /* 0x040fe200078e022a */
[----:B------:R-:W-:Y:S03]  /*4410*/  HMMA.16816.F32.BF16 R92, R52, R62, R92 ;  /* 0x0000003e345c723c */ /* 0x000fe6000004185c */
[----:B------:R-:W-:Y:S02]  /*4420*/  IMAD.MOV.U32 R187, RZ, RZ, R34 ;  /* 0x000000ffffbb7224 */ /* 0x000fe400078e0022 */
[----:B------:R-:W-:Y:S02]  /*4430*/  IMAD.MOV.U32 R186, RZ, RZ, R35 ;  /* 0x000000ffffba7224 */ /* 0x000fe400078e0023 */
[C---:B------:R-:W-:Y:S01]  /*4440*/  IMAD.WIDE R38, R4.reuse, 0x2, R38 ;  /* 0x0000000204267825 */ /* 0x040fe200078e0226 */
[----:B------:R-:W-:Y:S03]  /*4450*/  HMMA.16816.F32.BF16 R120, R76, R74, R120 ;  /* 0x0000004a4c78723c */ /* 0x000fe60000041878 */
[----:B------:R-:W-:-:S04]  /*4460*/  IMAD.WIDE R40, R4, 0x2, R40 ;  /* 0x0000000204287825 */ /* 0x000fc800078e0228 */
[----:B------:R-:W-:Y:S01]  /*4470*/  IMAD.WIDE R36, R4, 0x2, R36 ;  /* 0x0000000204247825 */ /* 0x000fe200078e0224 */
[----:B------:R-:W-:Y:S03]  /*4480*/  HMMA.16816.F32.BF16 R116, R76, R70, R116 ;  /* 0x000000464c74723c */ /* 0x000fe60000041874 */
[----:B------:R-:W-:Y:S02]  /*4490*/  IMAD.MOV.U32 R35, RZ, RZ, R24 ;  /* 0x000000ffff237224 */ /* 0x000fe400078e0018 */
[----:B------:R-:W-:Y:S02]  /*44a0*/  IMAD.MOV.U32 R34, RZ, RZ, R25 ;  /* 0x000000ffff227224 */ /* 0x000fe400078e0019 */
[----:B------:R-:W-:Y:S02]  /*44b0*/  IMAD.MOV.U32 R188, RZ, RZ, R26 ;  /* 0x000000ffffbc7224 */ /* 0x000fe400078e001a */
[----:B------:R-:W-:-:S02]  /*44c0*/  IMAD.MOV.U32 R54, RZ, RZ, R27 ;  /* 0x000000ffff367224 */ /* 0x000fc400078e001b */
        /* <DEDUP_REMOVED lines=8> */
[----:B------:R-:W-:Y:S01]  /*4550*/  IMAD.MOV.U32 R25, RZ, RZ, R17 ;  /* 0x000000ffff197224 */ /* 0x000fe200078e0011 */
[----:B-1----:R-:W-:Y:S01]  /*4560*/  HMMA.16816.F32.BF16 R88, R56, R74, R88 ;  /* 0x0000004a3858723c */ /* 0x002fe20000041858 */
[----:B------:R-:W-:-:S02]  /*4570*/  IMAD.MOV.U32 R164, RZ, RZ, R46 ;  /* 0x000000ffffa47224 */ /* 0x000fc400078e002e */
[----:B------:R-:W-:Y:S02]  /*4580*/  IMAD.MOV.U32 R165, RZ, RZ, R47 ;  /* 0x000000ffffa57224 */ /* 0x000fe400078e002f */
[----:B------:R-:W-:-:S03]  /*4590*/  IMAD.WIDE R18, R4, 0x2, R18 ;  /* 0x0000000204127825 */ /* 0x000fc600078e0212 */
[----:B------:R-:W-:Y:S01]  /*45a0*/  HMMA.16816.F32.BF16 R84, R56, R70, R84 ;  /* 0x000000463854723c */ /* 0x000fe20000041854 */
[----:B------:R-:W-:-:S04]  /*45b0*/  IMAD.WIDE R14, R4, 0x2, R20 ;  /* 0x00000002040e7825 */ /* 0x000fc800078e0214 */
[----:B------:R-:W-:-:S03]  /*45c0*/  IMAD.WIDE R16, R4, 0x2, R22 ;  /* 0x0000000204107825 */ /* 0x000fc600078e0216 */
[----:B------:R-:W-:Y:S01]  /*45d0*/  HMMA.16816.F32.BF16 R80, R56, R66, R80 ;  /* 0x000000423850723c */ /* 0x000fe20000041850 */
[----:B------:R-:W-:-:S04]  /*45e0*/  IMAD.WIDE R10, R4, 0x2, R10 ;  /* 0x00000002040a7825 */ /* 0x000fc800078e020a */
[----:B------:R-:W-:-:S03]  /*45f0*/  IMAD.WIDE R12, R4, 0x2, R12 ;  /* 0x00000002040c7825 */ /* 0x000fc600078e020c */
[----:B------:R-:W-:Y:S01]  /*4600*/  HMMA.16816.F32.BF16 R48, R56, R62, R48 ;  /* 0x0000003e3830723c */ /* 0x000fe20000041830 */
[----:B------:R-:W-:Y:S02]  /*4610*/  IMAD.MOV.U32 R46, RZ, RZ, R44 ;  /* 0x000000ffff2e7224 */ /* 0x000fe400078e002c */
[----:B------:R-:W-:Y:S02]  /*4620*/  IMAD.MOV.U32 R47, RZ, RZ, R45 ;  /* 0x000000ffff2f7224 */ /* 0x000fe400078e002d */
[----:B------:R-:W-:Y:S02]  /*4630*/  IMAD.MOV.U32 R191, RZ, RZ, R42 ;  /* 0x000000ffffbf7224 */ /* 0x000fe400078e002a */
[----:B------:R-:W-:Y:S02]  /*4640*/  IMAD.MOV.U32 R192, RZ, RZ, R43 ;  /* 0x000000ffffc07224 */ /* 0x000fe400078e002b */
[----:B------:R-:W-:Y:S02]  /*4650*/  IMAD.MOV.U32 R190, RZ, RZ, R38 ;  /* 0x000000ffffbe7224 */ /* 0x000fe400078e0026 */
[----:B------:R-:W-:-:S02]  /*4660*/  IMAD.MOV.U32 R189, RZ, RZ, R39 ;  /* 0x000000ffffbd7224 */ /* 0x000fc400078e0027 */
[----:B------:R-:W-:Y:S02]  /*4670*/  IMAD.MOV.U32 R45, RZ, RZ, R40 ;  /* 0x000000ffff2d7224 */ /* 0x000fe400078e0028 */
[----:B------:R-:W-:Y:S02]  /*4680*/  IMAD.MOV.U32 R44, RZ, RZ, R41 ;  /* 0x000000ffff2c7224 */ /* 0x000fe400078e0029 */
[----:B------:R-:W-:Y:S02]  /*4690*/  IMAD.MOV.U32 R43, RZ, RZ, R36 ;  /* 0x000000ffff2b7224 */ /* 0x000fe400078e0024 */
[----:B------:R-:W-:Y:S01]  /*46a0*/  IMAD.MOV.U32 R42, RZ, RZ, R37 ;  /* 0x000000ffff2a7224 */ /* 0x000fe200078e0025 */
[----:B------:R-:W-:Y:S01]  /*46b0*/  IADD3 R6, R6, -0x20, RZ ;  /* 0xffffffe006067810 */ /* 0x000fe20007ffe0ff */
[----:B------:R-:W-:Y:S02]  /*46c0*/  IMAD.MOV.U32 R41, RZ, RZ, R32 ;  /* 0x000000ffff297224 */ /* 0x000fe400078e0020 */
[----:B------:R-:W-:-:S02]  /*46d0*/  IMAD.MOV.U32 R40, RZ, RZ, R33 ;  /* 0x000000ffff287224 */ /* 0x000fc400078e0021 */
[----:B------:R-:W-:Y:S02]  /*46e0*/  IMAD.MOV.U32 R39, RZ, RZ, R28 ;  /* 0x000000ffff277224 */ /* 0x000fe400078e001c */
[----:B------:R-:W-:Y:S02]  /*46f0*/  IMAD.MOV.U32 R38, RZ, RZ, R29 ;  /* 0x000000ffff267224 */ /* 0x000fe400078e001d */
[----:B------:R-:W-:Y:S02]  /*4700*/  IMAD.MOV.U32 R36, RZ, RZ, R30 ;  /* 0x000000ffff247224 */ /* 0x000fe400078e001e */
[----:B------:R-:W-:Y:S02]  /*4710*/  IMAD.MOV.U32 R37, RZ, RZ, R31 ;  /* 0x000000ffff257224 */ /* 0x000fe400078e001f */
[----:B------:R-:W-:-:S04]  /*4720*/  IMAD.WIDE R176, R4, 0x2, R176 ;  /* 0x0000000204b07825 */ /* 0x000fc800078e02b0 */
        /* <DEDUP_REMOVED lines=12> */
[----:B------:R-:W-:Y:S02]  /*47f0*/  IMAD.MOV.U32 R20, RZ, RZ, R18 ;  /* 0x000000ffff147224 */ /* 0x000fe400078e0012 */
[----:B------:R-:W-:Y:S02]  /*4800*/  IMAD.MOV.U32 R21, RZ, RZ, R19 ;  /* 0x000000ffff157224 */ /* 0x000fe400078e0013 */
[----:B------:R-:W-:Y:S02]  /*4810*/  IMAD.MOV.U32 R28, RZ, RZ, R14 ;  /* 0x000000ffff1c7224 */ /* 0x000fe400078e000e */
[----:B------:R-:W-:Y:S02]  /*4820*/  IMAD.MOV.U32 R29, RZ, RZ, R15 ;  /* 0x000000ffff1d7224 */ /* 0x000fe400078e000f */
[----:B------:R-:W-:Y:S02]  /*4830*/  IMAD.MOV.U32 R23, RZ, RZ, R16 ;  /* 0x000000ffff177224 */ /* 0x000fe400078e0010 */
[----:B------:R-:W-:-:S02]  /*4840*/  IMAD.MOV.U32 R22, RZ, RZ, R17 ;  /* 0x000000ffff167224 */ /* 0x000fc400078e0011 */
[----:B------:R-:W-:-:S04]  /*4850*/  IMAD.WIDE R8, R205, 0x2, R8 ;  /* 0x00000002cd087825 */ /* 0x000fc800078e0208 */
[----:B------:R-:W-:Y:S02]  /*4860*/  IMAD.MOV.U32 R33, RZ, RZ, R10 ;  /* 0x000000ffff217224 */ /* 0x000fe400078e000a */
[----:B------:R-:W-:Y:S02]  /*4870*/  IMAD.MOV.U32 R32, RZ, RZ, R11 ;  /* 0x000000ffff207224 */ /* 0x000fe400078e000b */
[----:B------:R-:W-:Y:S02]  /*4880*/  IMAD.MOV.U32 R30, RZ, RZ, R12 ;  /* 0x000000ffff1e7224 */ /* 0x000fe400078e000c */
[----:B------:R-:W-:Y:S01]  /*4890*/  IMAD.MOV.U32 R31, RZ, RZ, R13 ;  /* 0x000000ffff1f7224 */ /* 0x000fe200078e000d */
[----:B------:R-:W-:Y:S01]  /*48a0*/  @!P0 CALL.REL.NOINC `(.L_x_1) ;  /* 0x0000001000008944 */ /* 0x000fe20003c00000 */
[----:B------:R-:W-:Y:S05]  /*48b0*/  BRA `(.L_x_2) ;  /* 0xffffe3e000007947 */ /* 0x000fea000383ffff */
.L_x_1:
[----:B------:R-:W-:Y:S02]  /*48c0*/  F2FP.BF16.PACK_AB R17, R87, R86 ;  /* 0x000000565711723e */ /* 0x000fe400000010ff */
[----:B------:R-:W-:Y:S02]  /*48d0*/  F2FP.BF16.PACK_AB R85, R85, R84 ;  /* 0x000000545555723e */ /* 0x000fe400000010ff */
[----:B------:R-:W-:-:S02]  /*48e0*/  F2FP.BF16.PACK_AB R13, R103, R102 ;  /* 0x00000066670d723e */ /* 0x000fc400000010ff */
[----:B------:R-:W-:Y:S02]  /*48f0*/  F2FP.BF16.PACK_AB R101, R101, R100 ;  /* 0x000000646565723e */ /* 0x000fe400000010ff */
[----:B------:R-:W-:Y:S02]  /*4900*/  F2FP.BF16.PACK_AB R9, R119, R118 ;  /* 0x000000767709723e */ /* 0x000fe400000010ff */
[----:B------:R-:W-:Y:S02]  /*4910*/  F2FP.BF16.PACK_AB R117, R117, R116 ;  /* 0x000000747575723e */ /* 0x000fe400000010ff */
        /* <DEDUP_REMOVED lines=26> */
.L_x_0:
[----:B------:R-:W-:Y:S01]  /*4ac0*/  BAR.SYNC.DEFER_BLOCKING 0x0 ;  /* 0x0000000000007b1d */ /* 0x000fe20000010000 */
[C---:B------:R-:W-:Y:S01]  /*4ad0*/  IMAD.SHL.U32 R0, R246.reuse, 0x100, RZ ;  /* 0x00000100f6007824 */ /* 0x040fe200078e00ff */
[----:B------:R-:W-:Y:S01]  /*4ae0*/  ISETP.GE.AND P0, PT, R179, c[0x0][0x178], PT ;  /* 0x00005e00b3007a0c */ /* 0x000fe20003f06270 */
[----:B------:R-:W-:-:S02]  /*4af0*/  IMAD.SHL.U32 R3, R246, 0x20, RZ ;  /* 0x00000020f6037824 */ /* 0x000fc400078e00ff */
[----:B------:R-:W-:Y:S01]  /*4b00*/  IMAD.SHL.U32 R2, R246, 0x4, RZ ;  /* 0x00000004f6027824 */ /* 0x000fe200078e00ff */
[----:B------:R-:W-:Y:S01]  /*4b10*/  LOP3.LUT R0, R0, 0x1800, RZ, 0xc0, !PT ;  /* 0x0000180000007812 */ /* 0x000fe200078ec0ff */
[----:B------:R-:W-:Y:S01]  /*4b20*/  IMAD.SHL.U32 R246, R246, 0x400, RZ ;  /* 0x00000400f6f67824 */ /* 0x000fe200078e00ff */
[----:B------:R-:W-:Y:S01]  /*4b30*/  ISETP.LT.AND P6, PT, R180, c[0x0][0x17c], !P0 ;  /* 0x00005f00b4007a0c */ /* 0x000fe200047c1270 */
[----:B------:R-:W-:Y:S01]  /*4b40*/  IMAD R179, R179, c[0x0][0x194], RZ ;  /* 0x00006500b3b37a24 */ /* 0x000fe200078e02ff */
[----:B------:R-:W-:Y:S02]  /*4b50*/  LOP3.LUT R3, R0, 0x460, R3, 0xf8, !PT ;  /* 0x0000046000037812 */ /* 0x000fe400078ef803 */
[----:B------:R-:W-:Y:S02]  /*4b60*/  LOP3.LUT R246, R246, 0x1800, RZ, 0xc0, !PT ;  /* 0x00001800f6f67812 */ /* 0x000fe400078ec0ff */
[----:B------:R-:W-:Y:S02]  /*4b70*/  LOP3.LUT R3, R3, 0x70, R2, 0x78, !PT ;  /* 0x0000007003037812 */ /* 0x000fe400078e7802 */
[C---:B------:R-:W-:Y:S01]  /*4b80*/  IADD3 R2, R180.reuse, 0x1, RZ ;  /* 0x00000001b4027810 */ /* 0x040fe20007ffe0ff */
[----:B------:R-:W-:Y:S01]  /*4b90*/  IMAD R246, R247, 0x10, R246 ;  /* 0x00000010f7f67824 */ /* 0x000fe200078e02f6 */
[----:B------:R-:W-:-:S02]  /*4ba0*/  IADD3 R0, R180, 0x2, RZ ;  /* 0x00000002b4007810 */ /* 0x000fc40007ffe0ff */
[----:B------:R-:W-:Y:S02]  /*4bb0*/  ISETP.LT.AND P2, PT, R2, c[0x0][0x17c], !P0 ;  /* 0x00005f0002007a0c */ /* 0x000fe40004741270 */
[C---:B------:R-:W-:Y:S01]  /*4bc0*/  LOP3.LUT R30, R246.reuse, 0x20, RZ, 0x3c, !PT ;  /* 0x00000020f61e7812 */ /* 0x040fe200078e3cff */
[----:B------:R-:W-:Y:S01]  /*4bd0*/  STS.128 [R3], R132 ;  /* 0x0000008403007388 */ /* 0x000fe20000000c00 */
[C---:B------:R-:W-:Y:S02]  /*4be0*/  LEA R2, P3, R179.reuse, c[0x0][0x170], 0x1 ;  /* 0x00005c00b3027a11 */ /* 0x040fe400078608ff */
[----:B------:R-:W-:Y:S01]  /*4bf0*/  LOP3.LUT R42, R246, 0x40, RZ, 0x3c, !PT ;  /* 0x00000040f62a7812 */ /* 0x000fe200078e3cff */
[----:B------:R-:W-:Y:S01]  /*4c00*/  STS.128 [R3+0x80], R4 ;  /* 0x0000800403007388 */ /* 0x000fe20000000c00 */
[----:B------:R-:W-:Y:S02]  /*4c10*/  ISETP.LT.AND P1, PT, R0, c[0x0][0x17c], !P0 ;  /* 0x00005f0000007a0c */ /* 0x000fe40004721270 */
[----:B------:R-:W-:Y:S01]  /*4c20*/  LEA.HI.X.SX32 R0, R179, c[0x0][0x174], 0x1, P3 ;  /* 0x00005d00b3007a11 */ /* 0x000fe200018f0eff */
[----:B------:R-:W-:Y:S01]  /*4c30*/  STS.128 [R3+0x100], R116 ;  /* 0x0001007403007388 */ /* 0x000fe20000000c00 */
[----:B------:R-:W-:-:S03]  /*4c40*/  LOP3.LUT R44, R246, 0x60, RZ, 0x3c, !PT ;  /* 0x00000060f62c7812 */ /* 0x000fc600078e3cff */
[----:B------:R-:W-:Y:S04]  /*4c50*/  STS.128 [R3+0x180], R8 ;  /* 0x0001800803007388 */ /* 0x000fe80000000c00 */
[----:B------:R-:W-:Y:S04]  /*4c60*/  STS.128 [R3+0x200], R100 ;  /* 0x0002006403007388 */ /* 0x000fe80000000c00 */
[----:B------:R0:W-:Y:S04]  /*4c70*/  STS.128 [R3+0x280], R12 ;  /* 0x0002800c03007388 */ /* 0x0001e80000000c00 */
[----:B------:R-:W-:Y:S04]  /*4c80*/  STS.128 [R3+0x300], R84 ;  /* 0x0003005403007388 */ /* 0x000fe80000000c00 */
[----:B------:R1:W-:Y:S04]  /*4c90*/  STS.128 [R3+0x380], R16 ;  /* 0x0003801003007388 */ /* 0x0003e80000000c00 */
[----:B------:R-:W-:Y:S01]  /*4ca0*/  BAR.SYNC.DEFER_BLOCKING 0x0 ;  /* 0x0000000000007b1d */ /* 0x000fe20000010000 */
[C---:B0-----:R-:W-:Y:S01]  /*4cb0*/  IMAD R13, R180.reuse, c[0x0][0x198], RZ ;  /* 0x00006600b40d7a24 */ /* 0x041fe200078e02ff */
[----:B------:R-:W-:-:S02]  /*4cc0*/  IADD3 R12, R180, 0x3, RZ ;  /* 0x00000003b40c7810 */ /* 0x000fc40007ffe0ff */
[----:B------:R-:W-:Y:S02]  /*4cd0*/  IADD3 R14, R180, 0x4, RZ ;  /* 0x00000004b40e7810 */ /* 0x000fe40007ffe0ff */
[----:B------:R-:W-:Y:S02]  /*4ce0*/  ISETP.LT.AND P5, PT, R12, c[0x0][0x17c], !P0 ;  /* 0x00005f000c007a0c */ /* 0x000fe400047a1270 */
[----:B------:R-:W-:Y:S02]  /*4cf0*/  ISETP.LT.AND P4, PT, R14, c[0x0][0x17c], !P0 ;  /* 0x00005f000e007a0c */ /* 0x000fe40004781270 */
[C---:B-1----:R-:W-:Y:S02]  /*4d00*/  LEA R16, P3, R13.reuse, R2, 0x1 ;  /* 0x000000020d107211 */ /* 0x042fe400078608ff */
[----:B------:R-:W-:Y:S02]  /*4d10*/  IADD3 R3, R180, 0x5, RZ ;  /* 0x00000005b4037810 */ /* 0x000fe40007ffe0ff */
[----:B------:R-:W-:-:S02]  /*4d20*/  LEA.HI.X.SX32 R17, R13, R0, 0x1, P3 ;  /* 0x000000000d117211 */ /* 0x000fc400018f0eff */
[----:B------:R-:W-:Y:S02]  /*4d30*/  IADD3 R13, R13, c[0x0][0x198], RZ ;  /* 0x000066000d0d7a10 */ /* 0x000fe40007ffe0ff */
[----:B------:R-:W-:Y:S02]  /*4d40*/  ISETP.LT.AND P3, PT, R3, c[0x0][0x17c], !P0 ;  /* 0x00005f0003007a0c */ /* 0x000fe40004761270 */
[----:B------:R-:W-:Y:S01]  /*4d50*/  IADD3 R21, R13, c[0x0][0x198], RZ ;  /* 0x000066000d157a10 */ /* 0x000fe20007ffe0ff */
[----:B------:R-:W0:Y:S01]  /*4d60*/  LDS.128 R32, [R246] ;  /* 0x00000000f6207984 */ /* 0x000e220000000c00 */
[----:B------:R-:W-:Y:S02]  /*4d70*/  IADD3 R3, R180, 0x6, RZ ;  /* 0x00000006b4037810 */ /* 0x000fe40007ffe0ff */
[----:B------:R-:W-:Y:S01]  /*4d80*/  IADD3 R23, R21, c[0x0][0x198], RZ ;  /* 0x0000660015177a10 */ /* 0x000fe20007ffe0ff */
[----:B------:R-:W1:Y:S03]  /*4d90*/  LDS.128 R4, [R30] ;  /* 0x000000001e047984 */ /* 0x000e660000000c00 */
[----:B------:R-:W-:Y:S01]  /*4da0*/  IADD3 R27, R23, c[0x0][0x198], RZ ;  /* 0x00006600171b7a10 */ /* 0x000fe20007ffe0ff */
[----:B------:R-:W2:Y:S04]  /*4db0*/  LDS.128 R8, [R42] ;  /* 0x000000002a087984 */ /* 0x000ea80000000c00 */
[----:B0-----:R0:W-:Y:S01]  /*4dc0*/  @P6 STG.E.U16 [R16.64], R32 ;  /* 0x0000002010006986 */ /* 0x0011e2000c101504 */
[----:B------:R-:W-:-:S04]  /*4dd0*/  LEA R18, P6, R13, R2, 0x1 ;  /* 0x000000020d127211 */ /* 0x000fc800078c08ff */
[----:B------:R-:W-:Y:S02]  /*4de0*/  LEA.HI.X.SX32 R19, R13, R0, 0x1, P6 ;  /* 0x000000000d137211 */ /* 0x000fe400030f0eff */
[C---:B------:R-:W-:Y:S01]  /*4df0*/  LEA R20, P6, R21.reuse, R2, 0x1 ;  /* 0x0000000215147211 */ /* 0x040fe200078c08ff */
[----:B------:R-:W3:Y:S03]  /*4e00*/  LDS.128 R12, [R44] ;  /* 0x000000002c0c7984 */ /* 0x000ee60000000c00 */
[----:B------:R-:W-:Y:S02]  /*4e10*/  LEA.HI.X.SX32 R21, R21, R0, 0x1, P6 ;  /* 0x0000000015157211 */ /* 0x000fe400030f0eff */
[----:B------:R-:W-:Y:S02]  /*4e20*/  LEA R22, P6, R23, R2, 0x1 ;  /* 0x0000000217167211 */ /* 0x000fe400078c08ff */
[----:B0-----:R-:W-:-:S02]  /*4e30*/  PRMT R17, R32, 0x7632, R17 ;  /* 0x0000763220117816 */ /* 0x001fc40000000011 */
[----:B------:R-:W-:Y:S02]  /*4e40*/  LEA.HI.X.SX32 R23, R23, R0, 0x1, P6 ;  /* 0x0000000017177211 */ /* 0x000fe400030f0eff */
[----:B------:R-:W-:Y:S01]  /*4e50*/  LEA R24, P6, R27, R2, 0x1 ;  /* 0x000000021b187211 */ /* 0x000fe200078c08ff */
[----:B------:R-:W-:Y:S01]  /*4e60*/  @P2 STG.E.U16 [R18.64], R17 ;  /* 0x0000001112002986 */ /* 0x000fe2000c101504 */
[----:B------:R-:W-:Y:S02]  /*4e70*/  ISETP.LT.AND P2, PT, R3, c[0x0][0x17c], !P0 ;  /* 0x00005f0003007a0c */ /* 0x000fe40004741270 */
[C---:B------:R-:W-:Y:S01]  /*4e80*/  LEA.HI.X.SX32 R25, R27.reuse, R0, 0x1, P6 ;  /* 0x000000001b197211 */ /* 0x040fe200030f0eff */
[----:B------:R-:W0:Y:S01]  /*4e90*/  LDS.128 R16, [R246+0x400] ;  /* 0x00040000f6107984 */ /* 0x000e220000000c00 */
[----:B------:R-:W-:Y:S02]  /*4ea0*/  IADD3 R27, R27, c[0x0][0x198], RZ ;  /* 0x000066001b1b7a10 */ /* 0x000fe40007ffe0ff */
[----:B------:R-:W-:Y:S01]  /*4eb0*/  IADD3 R3, R180, 0x7, RZ ;  /* 0x00000007b4037810 */ /* 0x000fe20007ffe0ff */
[----:B-1----:R1:W-:Y:S01]  /*4ec0*/  @P1 STG.E.U16 [R20.64], R4 ;  /* 0x0000000414001986 */ /* 0x0023e2000c101504 */
[----:B------:R-:W-:-:S02]  /*4ed0*/  LEA R26, P6, R27, R2, 0x1 ;  /* 0x000000021b1a7211 */ /* 0x000fc400078c08ff */
[C---:B------:R-:W-:Y:S02]  /*4ee0*/  IADD3 R29, R27.reuse, c[0x0][0x198], RZ ;  /* 0x000066001b1d7a10 */ /* 0x040fe40007ffe0ff */
[----:B------:R-:W-:Y:S02]  /*4ef0*/  LEA.HI.X.SX32 R27, R27, R0, 0x1, P6 ;  /* 0x000000001b1b7211 */ /* 0x000fe400030f0eff */
[C---:B------:R-:W-:Y:S02]  /*4f00*/  LEA R28, P6, R29.reuse, R2, 0x1 ;  /* 0x000000021d1c7211 */ /* 0x040fe400078c08ff */
[C---:B------:R-:W-:Y:S02]  /*4f10*/  IADD3 R31, R29.reuse, c[0x0][0x198], RZ ;  /* 0x000066001d1f7a10 */ /* 0x040fe40007ffe0ff */
[----:B------:R-:W-:Y:S02]  /*4f20*/  LEA.HI.X.SX32 R29, R29, R0, 0x1, P6 ;  /* 0x000000001d1d7211 */ /* 0x000fe400030f0eff */
[----:B-1----:R-:W-:-:S02]  /*4f30*/  PRMT R21, R4, 0x7632, R21 ;  /* 0x0000763204157816 */ /* 0x002fc40000000015 */
[----:B--2---:R-:W-:Y:S02]  /*4f40*/  PRMT R4, R8, 0x7632, R4 ;  /* 0x0000763208047816 */ /* 0x004fe40000000004 */
[----:B------:R-:W-:Y:S01]  /*4f50*/  ISETP.LT.AND P1, PT, R3, c[0x0][0x17c], !P0 ;  /* 0x00005f0003007a0c */ /* 0x000fe20004721270 */
[----:B------:R-:W-:Y:S01]  /*4f60*/  @P5 STG.E.U16 [R22.64], R21 ;  /* 0x0000001516005986 */ /* 0x000fe2000c101504 */
[C---:B------:R-:W-:Y:S02]  /*4f70*/  LEA R36, P6, R31.reuse, R2, 0x1 ;  /* 0x000000021f247211 */ /* 0x040fe400078c08ff */
[----:B------:R-:W-:Y:S01]  /*4f80*/  IADD3 R3, R180, 0x8, RZ ;  /* 0x00000008b4037810 */ /* 0x000fe20007ffe0ff */
[----:B------:R-:W1:Y:S01]  /*4f90*/  LDS.128 R20, [R30+0x400] ;  /* 0x000400001e147984 */ /* 0x000e620000000c00 */
[C---:B------:R-:W-:Y:S02]  /*4fa0*/  IADD3 R41, R31.reuse, c[0x0][0x198], RZ ;  /* 0x000066001f297a10 */ /* 0x040fe40007ffe0ff */
[----:B------:R-:W-:Y:S01]  /*4fb0*/  LEA.HI.X.SX32 R37, R31, R0, 0x1, P6 ;  /* 0x000000001f257211 */ /* 0x000fe200030f0eff */
[----:B------:R2:W-:Y:S01]  /*4fc0*/  @P4 STG.E.U16 [R24.64], R8 ;  /* 0x0000000818004986 */ /* 0x0005e2000c101504 */
[----:B------:R-:W-:-:S02]  /*4fd0*/  ISETP.LT.AND P5, PT, R3, c[0x0][0x17c], !P0 ;  /* 0x00005f0003007a0c */ /* 0x000fc400047a1270 */
[C---:B------:R-:W-:Y:S01]  /*4fe0*/  LEA R38, P6, R41.reuse, R2, 0x1 ;  /* 0x0000000229267211 */ /* 0x040fe200078c08ff */
[----:B------:R-:W-:Y:S01]  /*4ff0*/  @P3 STG.E.U16 [R26.64], R4 ;  /* 0x000000041a003986 */ /* 0x000fe2000c101504 */
[C---:B------:R-:W-:Y:S02]  /*5000*/  IADD3 R3, R180.reuse, 0x9, RZ ;  /* 0x00000009b4037810 */ /* 0x040fe40007ffe0ff */
[----:B------:R-:W-:Y:S01]  /*5010*/  LEA.HI.X.SX32 R39, R41, R0, 0x1, P6 ;  /* 0x0000000029277211 */ /* 0x000fe200030f0eff */
[----:B------:R4:W5:Y:S01]  /*5020*/  LDS.128 R24, [R42+0x400] ;  /* 0x000400002a187984 */ /* 0x0009620000000c00 */
[----:B------:R-:W-:Y:S02]  /*5030*/  ISETP.LT.AND P4, PT, R3, c[0x0][0x17c], !P0 ;  /* 0x00005f0003007a0c */ /* 0x000fe40004781270 */
[----:B------:R-:W-:Y:S01]  /*5040*/  IADD3 R41, R41, c[0x0][0x198], RZ ;  /* 0x0000660029297a10 */ /* 0x000fe20007ffe0ff */
[----:B---3--:R-:W-:Y:S01]  /*5050*/  @P2 STG.E.U16 [R28.64], R12 ;  /* 0x0000000c1c002986 */ /* 0x008fe2000c101504 */
[----:B------:R-:W-:-:S02]  /*5060*/  IADD3 R3, R180, 0xa, RZ ;  /* 0x0000000ab4037810 */ /* 0x000fc40007ffe0ff */
[----:B--2---:R-:W-:Y:S01]  /*5070*/  PRMT R8, R12, 0x7632, R8 ;  /* 0x000076320c087816 */ /* 0x004fe20000000008 */
[----:B------:R-:W2:Y:S01]  /*5080*/  LDS.128 R28, [R44+0x400] ;  /* 0x000400002c1c7984 */ /* 0x000ea20000000c00 */
[----:B------:R-:W-:Y:S02]  /*5090*/  LEA R40, P6, R41, R2, 0x1 ;  /* 0x0000000229287211 */ /* 0x000fe400078c08ff */
[----:B------:R-:W-:Y:S01]  /*50a0*/  ISETP.LT.AND P3, PT, R3, c[0x0][0x17c], !P0 ;  /* 0x00005f0003007a0c */ /* 0x000fe20004761270 */
[----:B------:R3:W-:Y:S01]  /*50b0*/  @P1 STG.E.U16 [R36.64], R8 ;  /* 0x0000000824001986 */ /* 0x0007e2000c101504 */
[C---:B------:R-:W-:Y:S02]  /*50c0*/  IADD3 R43, R41.reuse, c[0x0][0x198], RZ ;  /* 0x00006600292b7a10 */ /* 0x040fe40007ffe0ff */
[----:B------:R-:W-:Y:S01]  /*50d0*/  IADD3 R3, R180, 0xb, RZ ;  /* 0x0000000bb4037810 */ /* 0x000fe20007ffe0ff */
[----:B0-----:R0:W-:Y:S01]  /*50e0*/  @P5 STG.E.U16 [R38.64], R16 ;  /* 0x0000001026005986 */ /* 0x0011e2000c101504 */
[----:B------:R-:W-:-:S02]  /*50f0*/  LEA.HI.X.SX32 R41, R41, R0, 0x1, P6 ;  /* 0x0000000029297211 */ /* 0x000fc400030f0eff */
[----:B----4-:R-:W-:Y:S02]  /*5100*/  LEA R42, P6, R43, R2, 0x1 ;  /* 0x000000022b2a7211 */ /* 0x010fe400078c08ff */
[----:B------:R-:W-:Y:S02]  /*5110*/  ISETP.LT.AND P2, PT, R3, c[0x0][0x17c], !P0 ;  /* 0x00005f0003007a0c */ /* 0x000fe40004741270 */
[----:B------:R-:W-:Y:S02]  /*5120*/  IADD3 R3, R180, 0xc, RZ ;  /* 0x0000000cb4037810 */ /* 0x000fe40007ffe0ff */
[C---:B---3--:R-:W-:Y:S02]  /*5130*/  IADD3 R37, R43.reuse, c[0x0][0x198], RZ ;  /* 0x000066002b257a10 */ /* 0x048fe40007ffe0ff */
[----:B------:R-:W-:Y:S02]  /*5140*/  LEA.HI.X.SX32 R43, R43, R0, 0x1, P6 ;  /* 0x000000002b2b7211 */ /* 0x000fe400030f0eff */
[----:B------:R-:W-:-:S02]  /*5150*/  PRMT R4, R16, 0x7632, R4 ;  /* 0x0000763210047816 */ /* 0x000fc40000000004 */
[----:B------:R-:W-:Y:S02]  /*5160*/  LEA R36, P6, R37, R2, 0x1 ;  /* 0x0000000225247211 */ /* 0x000fe400078c08ff */
[----:B------:R-:W-:Y:S01]  /*5170*/  ISETP.LT.AND P1, PT, R3, c[0x0][0x17c], !P0 ;  /* 0x00005f0003007a0c */ /* 0x000fe20004721270 */
[----:B------:R3:W-:Y:S01]  /*5180*/  @P4 STG.E.U16 [R40.64], R4 ;  /* 0x0000000428004986 */ /* 0x0007e2000c101504 */
[C---:B0-----:R-:W-:Y:S02]  /*5190*/  IADD3 R39, R37.reuse, c[0x0][0x198], RZ ;  /* 0x0000660025277a10 */ /* 0x041fe40007ffe0ff */
[----:B------:R-:W-:Y:S01]  /*51a0*/  IADD3 R3, R180, 0xd, RZ ;  /* 0x0000000db4037810 */ /* 0x000fe20007ffe0ff */
[----:B-1----:R0:W-:Y:S01]  /*51b0*/  @P3 STG.E.U16 [R42.64], R20 ;  /* 0x000000142a003986 */ /* 0x0021e2000c101504 */
[----:B------:R-:W-:Y:S02]  /*51c0*/  LEA.HI.X.SX32 R37, R37, R0, 0x1, P6 ;  /* 0x0000000025257211 */ /* 0x000fe400030f0eff */
[----:B------:R-:W-:-:S02]  /*51d0*/  LEA R38, P6, R39, R2, 0x1 ;  /* 0x0000000227267211 */ /* 0x000fc400078c08ff */
[----:B------:R-:W-:Y:S02]  /*51e0*/  ISETP.LT.AND P5, PT, R3, c[0x0][0x17c], !P0 ;  /* 0x00005f0003007a0c */ /* 0x000fe400047a1270 */
[----:B------:R-:W-:Y:S02]  /*51f0*/  IADD3 R3, R180, 0xe, RZ ;  /* 0x0000000eb4037810 */ /* 0x000fe40007ffe0ff */
[C---:B---3--:R-:W-:Y:S02]  /*5200*/  IADD3 R41, R39.reuse, c[0x0][0x198], RZ ;  /* 0x0000660027297a10 */ /* 0x048fe40007ffe0ff */
[----:B------:R-:W-:Y:S02]  /*5210*/  LEA.HI.X.SX32 R39, R39, R0, 0x1, P6 ;  /* 0x0000000027277211 */ /* 0x000fe400030f0eff */
[----:B------:R-:W-:Y:S02]  /*5220*/  PRMT R8, R20, 0x7632, R8 ;  /* 0x0000763214087816 */ /* 0x000fe40000000008 */
[----:B------:R-:W-:-:S02]  /*5230*/  LEA R40, P6, R41, R2, 0x1 ;  /* 0x0000000229287211 */ /* 0x000fc400078c08ff */
[----:B------:R-:W-:Y:S01]  /*5240*/  ISETP.LT.AND P4, PT, R3, c[0x0][0x17c], !P0 ;  /* 0x00005f0003007a0c */ /* 0x000fe20004781270 */
[----:B------:R1:W-:Y:S01]  /*5250*/  @P2 STG.E.U16 [R36.64], R8 ;  /* 0x0000000824002986 */ /* 0x0003e2000c101504 */
[C---:B0-----:R-:W-:Y:S02]  /*5260*/  IADD3 R43, R41.reuse, c[0x0][0x198], RZ ;  /* 0x00006600292b7a10 */ /* 0x041fe40007ffe0ff */
[----:B------:R-:W-:Y:S01]  /*5270*/  IADD3 R3, R180, 0xf, RZ ;  /* 0x0000000fb4037810 */ /* 0x000fe20007ffe0ff */
[----:B-----5:R0:W-:Y:S01]  /*5280*/  @P1 STG.E.U16 [R38.64], R24 ;  /* 0x0000001826001986 */ /* 0x0201e2000c101504 */
[----:B------:R-:W-:Y:S02]  /*5290*/  LEA.HI.X.SX32 R41, R41, R0, 0x1, P6 ;  /* 0x0000000029297211 */ /* 0x000fe400030f0eff */
[----:B------:R-:W-:Y:S02]  /*52a0*/  LEA R42, P6, R43, R2, 0x1 ;  /* 0x000000022b2a7211 */ /* 0x000fe400078c08ff */
[----:B------:R-:W-:-:S02]  /*52b0*/  ISETP.LT.AND P3, PT, R3, c[0x0][0x17c], !P0 ;  /* 0x00005f0003007a0c */ /* 0x000fc40004761270 */
[----:B------:R-:W-:Y:S02]  /*52c0*/  IADD3 R3, R180, 0x10, RZ ;  /* 0x00000010b4037810 */ /* 0x000fe40007ffe0ff */
[C---:B-1----:R-:W-:Y:S02]  /*52d0*/  IADD3 R37, R43.reuse, c[0x0][0x198], RZ ;  /* 0x000066002b257a10 */ /* 0x042fe40007ffe0ff */
[----:B------:R-:W-:Y:S02]  /*52e0*/  LEA.HI.X.SX32 R43, R43, R0, 0x1, P6 ;  /* 0x000000002b2b7211 */ /* 0x000fe400030f0eff */
[----:B------:R-:W-:Y:S02]  /*52f0*/  PRMT R20, R24, 0x7632, R20 ;  /* 0x0000763218147816 */ /* 0x000fe40000000014 */
[----:B------:R-:W-:Y:S02]  /*5300*/  LEA R36, P6, R37, R2, 0x1 ;  /* 0x0000000225247211 */ /* 0x000fe400078c08ff */
[----:B------:R-:W-:Y:S01]  /*5310*/  ISETP.LT.AND P2, PT, R3, c[0x0][0x17c], !P0 ;  /* 0x00005f0003007a0c */ /* 0x000fe20004741270 */
[----:B------:R1:W-:Y:S01]  /*5320*/  @P5 STG.E.U16 [R40.64], R20 ;  /* 0x0000001428005986 */ /* 0x0003e2000c101504 */
[----:B0-----:R-:W-:-:S02]  /*5330*/  IADD3 R39, R37, c[0x0][0x198], RZ ;  /* 0x0000660025277a10 */ /* 0x001fc40007ffe0ff */
[C---:B------:R-:W-:Y:S01]  /*5340*/  IADD3 R3, R180.reuse, 0x11, RZ ;  /* 0x00000011b4037810 */ /* 0x040fe20007ffe0ff */
[----:B--2---:R0:W-:Y:S01]  /*5350*/  @P4 STG.E.U16 [R42.64], R28 ;  /* 0x0000001c2a004986 */ /* 0x0041e2000c101504 */
[----:B------:R-:W-:Y:S02]  /*5360*/  LEA.HI.X.SX32 R37, R37, R0, 0x1, P6 ;  /* 0x0000000025257211 */ /* 0x000fe400030f0eff */
[----:B------:R-:W-:Y:S02]  /*5370*/  LEA R38, P6, R39, R2, 0x1 ;  /* 0x0000000227267211 */ /* 0x000fe400078c08ff */
[----:B------:R-:W-:Y:S02]  /*5380*/  ISETP.LT.AND P1, PT, R3, c[0x0][0x17c], !P0 ;  /* 0x00005f0003007a0c */ /* 0x000fe40004721270 */
[----:B------:R-:W-:Y:S02]  /*5390*/  IADD3 R3, R180, 0x12, RZ ;  /* 0x00000012b4037810 */ /* 0x000fe40007ffe0ff */
[----:B-1----:R-:W-:-:S02]  /*53a0*/  IADD3 R41, R39, c[0x0][0x198], RZ ;  /* 0x0000660027297a10 */ /* 0x002fc40007ffe0ff */
[----:B------:R-:W-:Y:S02]  /*53b0*/  LEA.HI.X.SX32 R39, R39, R0, 0x1, P6 ;  /* 0x0000000027277211 */ /* 0x000fe400030f0eff */
[----:B------:R-:W-:Y:S02]  /*53c0*/  PRMT R4, R28, 0x7632, R4 ;  /* 0x000076321c047816 */ /* 0x000fe40000000004 */
[----:B------:R-:W-:Y:S02]  /*53d0*/  LEA R40, P6, R41, R2, 0x1 ;  /* 0x0000000229287211 */ /* 0x000fe400078c08ff */
[----:B------:R-:W-:Y:S01]  /*53e0*/  ISETP.LT.AND P5, PT, R3, c[0x0][0x17c], !P0 ;  /* 0x00005f0003007a0c */ /* 0x000fe200047a1270 */
[----:B------:R1:W-:Y:S01]  /*53f0*/  @P3 STG.E.U16 [R36.64], R4 ;  /* 0x0000000424003986 */ /* 0x0003e2000c101504 */
[C---:B0-----:R-:W-:Y:S02]  /*5400*/  IADD3 R43, R41.reuse, c[0x0][0x198], RZ ;  /* 0x00006600292b7a10 */ /* 0x041fe40007ffe0ff */
[----:B------:R-:W-:Y:S01]  /*5410*/  IADD3 R3, R180, 0x13, RZ ;  /* 0x00000013b4037810 */ /* 0x000fe20007ffe0ff */
[----:B------:R0:W-:Y:S01]  /*5420*/  @P2 STG.E.U16 [R38.64], R33 ;  /* 0x0000002126002986 */ /* 0x0001e2000c101504 */
[----:B------:R-:W-:-:S02]  /*5430*/  LEA.HI.X.SX32 R41, R41, R0, 0x1, P6 ;  /* 0x0000000029297211 */ /* 0x000fc400030f0eff */
[----:B------:R-:W-:Y:S02]  /*5440*/  LEA R42, P6, R43, R2, 0x1 ;  /* 0x000000022b2a7211 */ /* 0x000fe400078c08ff */
[----:B------:R-:W-:Y:S02]  /*5450*/  ISETP.LT.AND P4, PT, R3, c[0x0][0x17c], !P0 ;  /* 0x00005f0003007a0c */ /* 0x000fe40004781270 */
[----:B------:R-:W-:Y:S02]  /*5460*/  IADD3 R3, R180, 0x14, RZ ;  /* 0x00000014b4037810 */ /* 0x000fe40007ffe0ff */
[C---:B-1----:R-:W-:Y:S02]  /*5470*/  IADD3 R37, R43.reuse, c[0x0][0x198], RZ ;  /* 0x000066002b257a10 */ /* 0x042fe40007ffe0ff */
[----:B------:R-:W-:Y:S02]  /*5480*/  LEA.HI.X.SX32 R43, R43, R0, 0x1, P6 ;  /* 0x000000002b2b7211 */ /* 0x000fe400030f0eff */
[----:B------:R-:W-:-:S02]  /*5490*/  PRMT R20, R33, 0x7632, R20 ;  /* 0x0000763221147816 */ /* 0x000fc40000000014 */
[----:B------:R-:W-:Y:S02]  /*54a0*/  LEA R36, P6, R37, R2, 0x1 ;  /* 0x0000000225247211 */ /* 0x000fe400078c08ff */
[----:B------:R-:W-:Y:S01]  /*54b0*/  ISETP.LT.AND P3, PT, R3, c[0x0][0x17c], !P0 ;  /* 0x00005f0003007a0c */ /* 0x000fe20004761270 */
[----:B------:R1:W-:Y:S01]  /*54c0*/  @P1 STG.E.U16 [R40.64], R20 ;  /* 0x0000001428001986 */ /* 0x0003e2000c101504 */
[C---:B0-----:R-:W-:Y:S02]  /*54d0*/  IADD3 R33, R37.reuse, c[0x0][0x198], RZ ;  /* 0x0000660025217a10 */ /* 0x041fe40007ffe0ff */
[----:B------:R-:W-:Y:S01]  /*54e0*/  IADD3 R3, R180, 0x15, RZ ;  /* 0x00000015b4037810 */ /* 0x000fe20007ffe0ff */
[----:B------:R0:W-:Y:S01]  /*54f0*/  @P5 STG.E.U16 [R42.64], R5 ;  /* 0x000000052a005986 */ /* 0x0001e2000c101504 */
[----:B------:R-:W-:Y:S02]  /*5500*/  LEA.HI.X.SX32 R37, R37, R0, 0x1, P6 ;  /* 0x0000000025257211 */ /* 0x000fe400030f0eff */
[----:B------:R-:W-:-:S02]  /*5510*/  LEA R32, P6, R33, R2, 0x1 ;  /* 0x0000000221207211 */ /* 0x000fc400078c08ff */
[----:B------:R-:W-:Y:S02]  /*5520*/  ISETP.LT.AND P2, PT, R3, c[0x0][0x17c], !P0 ;  /* 0x00005f0003007a0c */ /* 0x000fe40004741270 */
[C---:B------:R-:W-:Y:S02]  /*5530*/  IADD3 R39, R33.reuse, c[0x0][0x198], RZ ;  /* 0x0000660021277a10 */ /* 0x040fe40007ffe0ff */
[----:B------:R-:W-:Y:S02]  /*5540*/  IADD3 R3, R180, 0x16, RZ ;  /* 0x00000016b4037810 */ /* 0x000fe40007ffe0ff */
[----:B------:R-:W-:Y:S02]  /*5550*/  LEA.HI.X.SX32 R33, R33, R0, 0x1, P6 ;  /* 0x0000000021217211 */ /* 0x000fe400030f0eff */
[----:B------:R-:W-:Y:S02]  /*5560*/  PRMT R8, R5, 0x7632, R8 ;  /* 0x0000763205087816 */ /* 0x000fe40000000008 */
[----:B------:R-:W-:-:S02]  /*5570*/  LEA R4, P6, R39, R2, 0x1 ;  /* 0x0000000227047211 */ /* 0x000fc400078c08ff */
[----:B------:R-:W-:Y:S01]  /*5580*/  ISETP.LT.AND P1, PT, R3, c[0x0][0x17c], !P0 ;  /* 0x00005f0003007a0c */ /* 0x000fe20004721270 */
[----:B------:R2:W-:Y:S01]  /*5590*/  @P4 STG.E.U16 [R36.64], R8 ;  /* 0x0000000824004986 */ /* 0x0005e2000c101504 */
[C---:B-1----:R-:W-:Y:S02]  /*55a0*/  IADD3 R41, R39.reuse, c[0x0][0x198], RZ ;  /* 0x0000660027297a10 */ /* 0x042fe40007ffe0ff */
[----:B------:R-:W-:Y:S01]  /*55b0*/  IADD3 R3, R180, 0x17, RZ ;  /* 0x00000017b4037810 */ /* 0x000fe20007ffe0ff */
[----:B------:R1:W-:Y:S01]  /*55c0*/  @P3 STG.E.U16 [R32.64], R9 ;  /* 0x0000000920003986 */ /* 0x0003e2000c101504 */
[----:B0-----:R-:W-:Y:S02]  /*55d0*/  LEA.HI.X.SX32 R5, R39, R0, 0x1, P6 ;  /* 0x0000000027057211 */ /* 0x001fe400030f0eff */
[----:B------:R-:W-:Y:S02]  /*55e0*/  LEA R38, P6, R41, R2, 0x1 ;  /* 0x0000000229267211 */ /* 0x000fe400078c08ff */
[----:B------:R-:W-:-:S02]  /*55f0*/  ISETP.LT.AND P5, PT, R3, c[0x0][0x17c], !P0 ;  /* 0x00005f0003007a0c */ /* 0x000fc400047a1270 */
[----:B------:R-:W-:Y:S02]  /*5600*/  IADD3 R3, R180, 0x18, RZ ;  /* 0x00000018b4037810 */ /* 0x000fe40007ffe0ff */
[C---:B--2---:R-:W-:Y:S02]  /*5610*/  IADD3 R37, R41.reuse, c[0x0][0x198], RZ ;  /* 0x0000660029257a10 */ /* 0x044fe40007ffe0ff */
[----:B------:R-:W-:Y:S02]  /*5620*/  LEA.HI.X.SX32 R39, R41, R0, 0x1, P6 ;  /* 0x0000000029277211 */ /* 0x000fe400030f0eff */
[----:B------:R-:W-:Y:S02]  /*5630*/  PRMT R12, R9, 0x7632, R12 ;  /* 0x00007632090c7816 */ /* 0x000fe4000000000c */
[----:B------:R-:W-:Y:S02]  /*5640*/  LEA R36, P6, R37, R2, 0x1 ;  /* 0x0000000225247211 */ /* 0x000fe400078c08ff */
[----:B------:R-:W-:Y:S01]  /*5650*/  ISETP.LT.AND P4, PT, R3, c[0x0][0x17c], !P0 ;  /* 0x00005f0003007a0c */ /* 0x000fe20004781270 */
[----:B------:R0:W-:Y:S01]  /*5660*/  @P2 STG.E.U16 [R4.64], R12 ;  /* 0x0000000c04002986 */ /* 0x0001e2000c101504 */
[----:B-1----:R-:W-:-:S02]  /*5670*/  IADD3 R9, R37, c[0x0][0x198], RZ ;  /* 0x0000660025097a10 */ /* 0x002fc40007ffe0ff */
[C---:B------:R-:W-:Y:S01]  /*5680*/  IADD3 R3, R180.reuse, 0x19, RZ ;  /* 0x00000019b4037810 */ /* 0x040fe20007ffe0ff */
[----:B------:R1:W-:Y:S01]  /*5690*/  @P1 STG.E.U16 [R38.64], R13 ;  /* 0x0000000d26001986 */ /* 0x0003e2000c101504 */
[----:B------:R-:W-:Y:S02]  /*56a0*/  LEA.HI.X.SX32 R37, R37, R0, 0x1, P6 ;  /* 0x0000000025257211 */ /* 0x000fe400030f0eff */
[----:B------:R-:W-:Y:S02]  /*56b0*/  LEA R8, P6, R9, R2, 0x1 ;  /* 0x0000000209087211 */ /* 0x000fe400078c08ff */
[----:B------:R-:W-:Y:S02]  /*56c0*/  ISETP.LT.AND P3, PT, R3, c[0x0][0x17c], !P0 ;  /* 0x00005f0003007a0c */ /* 0x000fe40004761270 */
[----:B------:R-:W-:Y:S02]  /*56d0*/  IADD3 R3, R180, 0x1a, RZ ;  /* 0x0000001ab4037810 */ /* 0x000fe40007ffe0ff */
[----:B0-----:R-:W-:-:S02]  /*56e0*/  IADD3 R5, R9, c[0x0][0x198], RZ ;  /* 0x0000660009057a10 */ /* 0x001fc40007ffe0ff */
[----:B------:R-:W-:Y:S02]  /*56f0*/  LEA.HI.X.SX32 R9, R9, R0, 0x1, P6 ;  /* 0x0000000009097211 */ /* 0x000fe400030f0eff */
[----:B------:R-:W-:Y:S02]  /*5700*/  PRMT R16, R13, 0x7632, R16 ;  /* 0x000076320d107816 */ /* 0x000fe40000000010 */
[----:B------:R-:W-:Y:S02]  /*5710*/  LEA R4, P6, R5, R2, 0x1 ;  /* 0x0000000205047211 */ /* 0x000fe400078c08ff */
[----:B------:R-:W-:Y:S01]  /*5720*/  ISETP.LT.AND P2, PT, R3, c[0x0][0x17c], !P0 ;  /* 0x00005f0003007a0c */ /* 0x000fe20004741270 */
[----:B------:R0:W-:Y:S01]  /*5730*/  @P5 STG.E.U16 [R36.64], R16 ;  /* 0x0000001024005986 */ /* 0x0001e2000c101504 */
[C---:B-1----:R-:W-:Y:S02]  /*5740*/  IADD3 R13, R5.reuse, c[0x0][0x198], RZ ;  /* 0x00006600050d7a10 */ /* 0x042fe40007ffe0ff */
[----:B------:R-:W-:Y:S01]  /*5750*/  IADD3 R3, R180, 0x1b, RZ ;  /* 0x0000001bb4037810 */ /* 0x000fe20007ffe0ff */
[----:B------:R1:W-:Y:S01]  /*5760*/  @P4 STG.E.U16 [R8.64], R17 ;  /* 0x0000001108004986 */ /* 0x0003e2000c101504 */
[----:B------:R-:W-:-:S02]  /*5770*/  LEA.HI.X.SX32 R5, R5, R0, 0x1, P6 ;  /* 0x0000000005057211 */ /* 0x000fc400030f0eff */
[----:B------:R-:W-:Y:S02]  /*5780*/  LEA R12, P6, R13, R2, 0x1 ;  /* 0x000000020d0c7211 */ /* 0x000fe400078c08ff */
[----:B------:R-:W-:Y:S02]  /*5790*/  ISETP.LT.AND P1, PT, R3, c[0x0][0x17c], !P0 ;  /* 0x00005f0003007a0c */ /* 0x000fe40004721270 */
[C---:B------:R-:W-:Y:S02]  /*57a0*/  IADD3 R33, R13.reuse, c[0x0][0x198], RZ ;  /* 0x000066000d217a10 */ /* 0x040fe40007ffe0ff */
[----:B------:R-:W-:Y:S02]  /*57b0*/  IADD3 R3, R180, 0x1c, RZ ;  /* 0x0000001cb4037810 */ /* 0x000fe40007ffe0ff */
[----:B------:R-:W-:Y:S02]  /*57c0*/  LEA.HI.X.SX32 R13, R13, R0, 0x1, P6 ;  /* 0x000000000d0d7211 */ /* 0x000fe400030f0eff */
[----:B0-----:R-:W-:-:S02]  /*57d0*/  PRMT R16, R17, 0x7632, R16 ;  /* 0x0000763211107816 */ /* 0x001fc40000000010 */
[----:B------:R-:W-:Y:S02]  /*57e0*/  LEA R32, P6, R33, R2, 0x1 ;  /* 0x0000000221207211 */ /* 0x000fe400078c08ff */
[----:B------:R-:W-:Y:S01]  /*57f0*/  ISETP.LT.AND P5, PT, R3, c[0x0][0x17c], !P0 ;  /* 0x00005f0003007a0c */ /* 0x000fe200047a1270 */
[----:B------:R0:W-:Y:S01]  /*5800*/  @P3 STG.E.U16 [R4.64], R16 ;  /* 0x0000001004003986 */ /* 0x0001e2000c101504 */
[C---:B-1----:R-:W-:Y:S02]  /*5810*/  IADD3 R9, R33.reuse, c[0x0][0x198], RZ ;  /* 0x0000660021097a10 */ /* 0x042fe40007ffe0ff */
[----:B------:R-:W-:Y:S01]  /*5820*/  IADD3 R3, R180, 0x1d, RZ ;  /* 0x0000001db4037810 */ /* 0x000fe20007ffe0ff */
[----:B------:R1:W-:Y:S01]  /*5830*/  @P2 STG.E.U16 [R12.64], R21 ;  /* 0x000000150c002986 */ /* 0x0003e2000c101504 */
[----:B------:R-:W-:Y:S02]  /*5840*/  LEA.HI.X.SX32 R33, R33, R0, 0x1, P6 ;  /* 0x0000000021217211 */ /* 0x000fe400030f0eff */
[----:B------:R-:W-:-:S02]  /*5850*/  LEA R8, P6, R9, R2, 0x1 ;  /* 0x0000000209087211 */ /* 0x000fc400078c08ff */
[----:B------:R-:W-:Y:S02]  /*5860*/  ISETP.LT.AND P4, PT, R3, c[0x0][0x17c], !P0 ;  /* 0x00005f0003007a0c */ /* 0x000fe40004781270 */
[----:B------:R-:W-:Y:S02]  /*5870*/  IADD3 R3, R180, 0x1e, RZ ;  /* 0x0000001eb4037810 */ /* 0x000fe40007ffe0ff */
[C---:B0-----:R-:W-:Y:S02]  /*5880*/  IADD3 R5, R9.reuse, c[0x0][0x198], RZ ;  /* 0x0000660009057a10 */ /* 0x041fe40007ffe0ff */
        /* <DEDUP_REMOVED lines=8> */
[----:B------:R-:W-:Y:S02]  /*5910*/  LEA.HI.X.SX32 R5, R5, R0, 0x1, P6 ;  /* 0x0000000005057211 */ /* 0x000fe400030f0eff */
[----:B------:R-:W-:Y:S02]  /*5920*/  LEA R12, P6, R13, R2, 0x1 ;  /* 0x000000020d0c7211 */ /* 0x000fe400078c08ff */
[----:B------:R-:W-:-:S02]  /*5930*/  ISETP.LT.AND P2, PT, R3, c[0x0][0x17c], !P0 ;  /* 0x00005f0003007a0c */ /* 0x000fc40004741270 */
[----:B------:R-:W-:Y:S02]  /*5940*/  IADD3 R3, R180, 0x20, RZ ;  /* 0x00000020b4037810 */ /* 0x000fe40007ffe0ff */
[C---:B0-----:R-:W-:Y:S02]  /*5950*/  IADD3 R17, R13.reuse, c[0x0][0x198], RZ ;  /* 0x000066000d117a10 */ /* 0x041fe40007ffe0ff */
        /* <DEDUP_REMOVED lines=24> */
[----:B------:R-:W-:Y:S02]  /*5ae0*/  IADD3 R3, R180, 0x24, RZ ;  /* 0x00000024b4037810 */ /* 0x000fe40007ffe0ff */
[C---:B0-----:R-:W-:Y:S02]  /*5af0*/  IADD3 R17, R13.reuse, c[0x0][0x198], RZ ;  /* 0x000066000d117a10 */ /* 0x041fe40007ffe0ff */
[----:B------:R-:W-:Y:S02]  /*5b00*/  LEA.HI.X.SX32 R13, R13, R0, 0x1, P6 ;  /* 0x000000000d0d7211 */ /* 0x000fe400030f0eff */
[----:B------:R-:W-:-:S02]  /*5b10*/  PRMT R20, R34, 0x7632, R20 ;  /* 0x0000763222147816 */ /* 0x000fc40000000014 */
        /* <DEDUP_REMOVED lines=101> */
[----:B0-----:R-:W-:Y:S02]  /*6170*/  IADD3 R17, R13, c[0x0][0x198], RZ ;  /* 0x000066000d117a10 */ /* 0x001fe40007ffe0ff */
[----:B------:R-:W-:Y:S02]  /*6180*/  PRMT R6, R35, 0x7632, R6 ;  /* 0x0000763223067816 */ /* 0x000fe40000000006 */
[----:B------:R-:W-:-:S02]  /*6190*/  LEA.HI.X.SX32 R13, R13, R0, 0x1, P6 ;  /* 0x000000000d0d7211 */ /* 0x000fc400030f0eff */
[----:B------:R-:W-:Y:S01]  /*61a0*/  LEA R16, P6, R17, R2, 0x1 ;  /* 0x0000000211107211 */ /* 0x000fe200078c08ff */
[----:B------:R0:W-:Y:S01]  /*61b0*/  @P4 STG.E.U16 [R4.64], R6 ;  /* 0x0000000604004986 */ /* 0x0001e2000c101504 */
[----:B------:R-:W-:Y:S02]  /*61c0*/  ISETP.LT.AND P1, PT, R3, c[0x0][0x17c], !P0 ;  /* 0x00005f0003007a0c */ /* 0x000fe40004721270 */
[C---:B-1----:R-:W-:Y:S01]  /*61d0*/  IADD3 R9, R17.reuse, c[0x0][0x198], RZ ;  /* 0x0000660011097a10 */ /* 0x042fe20007ffe0ff */
[----:B------:R1:W-:Y:S01]  /*61e0*/  @P3 STG.E.U16 [R12.64], R7 ;  /* 0x000000070c003986 */ /* 0x0003e2000c101504 */
[----:B------:R-:W-:Y:S02]  /*61f0*/  IADD3 R3, R180, 0x35, RZ ;  /* 0x00000035b4037810 */ /* 0x000fe40007ffe0ff */
[----:B------:R-:W-:Y:S02]  /*6200*/  LEA.HI.X.SX32 R17, R17, R0, 0x1, P6 ;  /* 0x0000000011117211 */ /* 0x000fe400030f0eff */
[----:B------:R-:W-:-:S02]  /*6210*/  ISETP.LT.AND P5, PT, R3, c[0x0][0x17c], !P0 ;  /* 0x00005f0003007a0c */ /* 0x000fc400047a1270 */
[----:B------:R-:W-:Y:S02]  /*6220*/  IADD3 R21, R9, c[0x0][0x198], RZ ;  /* 0x0000660009157a10 */ /* 0x000fe40007ffe0ff */
[----:B0-----:R-:W-:Y:S02]  /*6230*/  PRMT R5, R7, 0x7632, R5 ;  /* 0x0000763207057816 */ /* 0x001fe40000000005 */
[----:B------:R-:W-:Y:S02]  /*6240*/  LEA R4, P6, R9, R2, 0x1 ;  /* 0x0000000209047211 */ /* 0x000fe400078c08ff */
[----:B------:R-:W-:Y:S01]  /*6250*/  IADD3 R3, R180, 0x36, RZ ;  /* 0x00000036b4037810 */ /* 0x000fe20007ffe0ff */
[----:B------:R0:W-:Y:S01]  /*6260*/  @P2 STG.E.U16 [R16.64], R5 ;  /* 0x0000000510002986 */ /* 0x0001e2000c101504 */
[----:B-1----:R-:W-:Y:S02]  /*6270*/  IADD3 R7, R21, c[0x0][0x198], RZ ;  /* 0x0000660015077a10 */ /* 0x002fe40007ffe0ff */
[----:B------:R-:W-:-:S02]  /*6280*/  ISETP.LT.AND P4, PT, R3, c[0x0][0x17c], !P0 ;  /* 0x00005f0003007a0c */ /* 0x000fc40004781270 */
[----:B------:R-:W-:Y:S02]  /*6290*/  IADD3 R3, R180, 0x37, RZ ;  /* 0x00000037b4037810 */ /* 0x000fe40007ffe0ff */
[----:B------:R-:W-:Y:S02]  /*62a0*/  IADD3 R13, R7, c[0x0][0x198], RZ ;  /* 0x00006600070d7a10 */ /* 0x000fe40007ffe0ff */
[----:B------:R-:W-:Y:S02]  /*62b0*/  ISETP.LT.AND P3, PT, R3, c[0x0][0x17c], !P0 ;  /* 0x00005f0003007a0c */ /* 0x000fe40004761270 */
[----:B------:R-:W-:Y:S02]  /*62c0*/  PRMT R10, R11, 0x7632, R10 ;  /* 0x000076320b0a7816 */ /* 0x000fe4000000000a */
[----:B0-----:R-:W-:Y:S02]  /*62d0*/  LEA.HI.X.SX32 R5, R9, R0, 0x1, P6 ;  /* 0x0000000009057211 */ /* 0x001fe400030f0eff */
[----:B------:R-:W-:-:S02]  /*62e0*/  LEA R8, P6, R21, R2, 0x1 ;  /* 0x0000000215087211 */ /* 0x000fc400078c08ff */
[----:B------:R-:W-:Y:S01]  /*62f0*/  IADD3 R3, R180, 0x38, RZ ;  /* 0x00000038b4037810 */ /* 0x000fe20007ffe0ff */
[----:B------:R0:W-:Y:S01]  /*6300*/  @P1 STG.E.U16 [R4.64], R11 ;  /* 0x0000000b04001986 */ /* 0x0001e2000c101504 */
[----:B------:R-:W-:Y:S02]  /*6310*/  LEA.HI.X.SX32 R9, R21, R0, 0x1, P6 ;  /* 0x0000000015097211 */ /* 0x000fe400030f0eff */
[----:B------:R-:W-:Y:S02]  /*6320*/  LEA R6, P6, R7, R2, 0x1 ;  /* 0x0000000207067211 */ /* 0x000fe400078c08ff */
[----:B------:R-:W-:Y:S01]  /*6330*/  ISETP.LT.AND P2, PT, R3, c[0x0][0x17c], !P0 ;  /* 0x00005f0003007a0c */ /* 0x000fe20004741270 */
[----:B------:R1:W-:Y:S01]  /*6340*/  @P5 STG.E.U16 [R8.64], R10 ;  /* 0x0000000a08005986 */ /* 0x0003e2000c101504 */
[----:B------:R-:W-:Y:S02]  /*6350*/  LEA.HI.X.SX32 R7, R7, R0, 0x1, P6 ;  /* 0x0000000007077211 */ /* 0x000fe400030f0eff */
[----:B------:R-:W-:-:S02]  /*6360*/  LEA R12, P6, R13, R2, 0x1 ;  /* 0x000000020d0c7211 */ /* 0x000fc400078c08ff */
[----:B------:R-:W-:Y:S01]  /*6370*/  IADD3 R3, R180, 0x39, RZ ;  /* 0x00000039b4037810 */ /* 0x000fe20007ffe0ff */
[----:B------:R2:W-:Y:S01]  /*6380*/  @P4 STG.E.U16 [R6.64], R15 ;  /* 0x0000000f06004986 */ /* 0x0005e2000c101504 */
[C---:B0-----:R-:W-:Y:S02]  /*6390*/  IADD3 R5, R13.reuse, c[0x0][0x198], RZ ;  /* 0x000066000d057a10 */ /* 0x041fe40007ffe0ff */
[----:B------:R-:W-:Y:S02]  /*63a0*/  LEA.HI.X.SX32 R13, R13, R0, 0x1, P6 ;  /* 0x000000000d0d7211 */ /* 0x000fe400030f0eff */
[C---:B------:R-:W-:Y:S02]  /*63b0*/  LEA R4, P6, R5.reuse, R2, 0x1 ;  /* 0x0000000205047211 */ /* 0x040fe400078c08ff */
[----:B-1----:R-:W-:Y:S02]  /*63c0*/  IADD3 R9, R5, c[0x0][0x198], RZ ;  /* 0x0000660005097a10 */ /* 0x002fe40007ffe0ff */
[----:B------:R-:W-:-:S02]  /*63d0*/  ISETP.LT.AND P1, PT, R3, c[0x0][0x17c], !P0 ;  /* 0x00005f0003007a0c */ /* 0x000fc40004721270 */
[----:B------:R-:W-:Y:S02]  /*63e0*/  IADD3 R11, R9, c[0x0][0x198], RZ ;  /* 0x00006600090b7a10 */ /* 0x000fe40007ffe0ff */
[----:B------:R-:W-:Y:S02]  /*63f0*/  IADD3 R3, R180, 0x3a, RZ ;  /* 0x0000003ab4037810 */ /* 0x000fe40007ffe0ff */
[----:B------:R-:W-:Y:S02]  /*6400*/  PRMT R14, R15, 0x7632, R14 ;  /* 0x000076320f0e7816 */ /* 0x000fe4000000000e */
[----:B------:R-:W-:Y:S02]  /*6410*/  LEA.HI.X.SX32 R5, R5, R0, 0x1, P6 ;  /* 0x0000000005057211 */ /* 0x000fe400030f0eff */
[----:B------:R-:W-:Y:S01]  /*6420*/  LEA R8, P6, R9, R2, 0x1 ;  /* 0x0000000209087211 */ /* 0x000fe200078c08ff */
[----:B------:R0:W-:Y:S01]  /*6430*/  @P3 STG.E.U16 [R12.64], R14 ;  /* 0x0000000e0c003986 */ /* 0x0001e2000c101504 */
[----:B--2---:R-:W-:-:S02]  /*6440*/  IADD3 R15, R11, c[0x0][0x198], RZ ;  /* 0x000066000b0f7a10 */ /* 0x004fc40007ffe0ff */
[----:B------:R-:W-:Y:S01]  /*6450*/  ISETP.LT.AND P5, PT, R3, c[0x0][0x17c], !P0 ;  /* 0x00005f0003007a0c */ /* 0x000fe200047a1270 */
[----:B------:R-:W-:Y:S01]  /*6460*/  @P2 STG.E.U16 [R4.64], R19 ;  /* 0x0000001304002986 */ /* 0x000fe2000c101504 */
[----:B------:R-:W-:Y:S02]  /*6470*/  IADD3 R3, R180, 0x3b, RZ ;  /* 0x0000003bb4037810 */ /* 0x000fe40007ffe0ff */
[----:B------:R-:W-:Y:S02]  /*6480*/  PRMT R7, R19, 0x7632, R7 ;  /* 0x0000763213077816 */ /* 0x000fe40000000007 */
[----:B------:R-:W-:Y:S02]  /*6490*/  LEA.HI.X.SX32 R9, R9, R0, 0x1, P6 ;  /* 0x0000000009097211 */ /* 0x000fe400030f0eff */
[----:B------:R-:W-:Y:S02]  /*64a0*/  ISETP.LT.AND P4, PT, R3, c[0x0][0x17c], !P0 ;  /* 0x00005f0003007a0c */ /* 0x000fe40004781270 */
[----:B0-----:R-:W-:Y:S01]  /*64b0*/  IADD3 R13, R15, c[0x0][0x198], RZ ;  /* 0x000066000f0d7a10 */ /* 0x001fe20007ffe0ff */
[----:B------:R0:W-:Y:S01]  /*64c0*/  @P1 STG.E.U16 [R8.64], R7 ;  /* 0x0000000708001986 */ /* 0x0001e2000c101504 */
[----:B------:R-:W-:-:S02]  /*64d0*/  LEA R6, P6, R11, R2, 0x1 ;  /* 0x000000020b067211 */ /* 0x000fc400078c08ff */
[C---:B------:R-:W-:Y:S02]  /*64e0*/  IADD3 R3, R180.reuse, 0x3c, RZ ;  /* 0x0000003cb4037810 */ /* 0x040fe40007ffe0ff */
[----:B------:R-:W-:Y:S02]  /*64f0*/  IADD3 R17, R13, c[0x0][0x198], RZ ;  /* 0x000066000d117a10 */ /* 0x000fe40007ffe0ff */
[----:B------:R-:W-:Y:S02]  /*6500*/  ISETP.LT.AND P3, PT, R3, c[0x0][0x17c], !P0 ;  /* 0x00005f0003007a0c */ /* 0x000fe40004761270 */
[----:B------:R-:W-:Y:S02]  /*6510*/  LEA R10, P1, R15, R2, 0x1 ;  /* 0x000000020f0a7211 */ /* 0x000fe400078208ff */
[----:B------:R-:W-:Y:S02]  /*6520*/  IADD3 R3, R180, 0x3d, RZ ;  /* 0x0000003db4037810 */ /* 0x000fe40007ffe0ff */
[----:B0-----:R-:W-:-:S02]  /*6530*/  LEA.HI.X.SX32 R7, R11, R0, 0x1, P6 ;  /* 0x000000000b077211 */ /* 0x001fc400030f0eff */
[----:B------:R-:W-:Y:S02]  /*6540*/  LEA R12, P6, R13, R2, 0x1 ;  /* 0x000000020d0c7211 */ /* 0x000fe400078c08ff */
[----:B------:R-:W-:Y:S01]  /*6550*/  IADD3 R21, R17, c[0x0][0x198], RZ ;  /* 0x0000660011157a10 */ /* 0x000fe20007ffe0ff */
[----:B------:R0:W-:Y:S01]  /*6560*/  @P5 STG.E.U16 [R6.64], R23 ;  /* 0x0000001706005986 */ /* 0x0001e2000c101504 */
[-C--:B------:R-:W-:Y:S02]  /*6570*/  LEA.HI.X.SX32 R11, R15, R0.reuse, 0x1, P1 ;  /* 0x000000000f0b7211 */ /* 0x080fe400008f0eff */
[----:B------:R-:W-:Y:S02]  /*6580*/  LEA.HI.X.SX32 R13, R13, R0, 0x1, P6 ;  /* 0x000000000d0d7211 */ /* 0x000fe400030f0eff */
[----:B------:R-:W-:Y:S02]  /*6590*/  ISETP.LT.AND P2, PT, R3, c[0x0][0x17c], !P0 ;  /* 0x00005f0003007a0c */ /* 0x000fe40004741270 */
[----:B------:R-:W-:-:S02]  /*65a0*/  LEA R4, P6, R17, R2, 0x1 ;  /* 0x0000000211047211 */ /* 0x000fc400078c08ff */
[C---:B------:R-:W-:Y:S02]  /*65b0*/  LEA R8, P1, R21.reuse, R2, 0x1 ;  /* 0x0000000215087211 */ /* 0x040fe400078208ff */
[C---:B------:R-:W-:Y:S02]  /*65c0*/  IADD3 R3, R180.reuse, 0x3e, RZ ;  /* 0x0000003eb4037810 */ /* 0x040fe40007ffe0ff */
[----:B------:R-:W-:Y:S02]  /*65d0*/  IADD3 R15, R21, c[0x0][0x198], RZ ;  /* 0x00006600150f7a10 */ /* 0x000fe40007ffe0ff */
[----:B------:R-:W-:Y:S02]  /*65e0*/  IADD3 R180, R180, 0x3f, RZ ;  /* 0x0000003fb4b47810 */ /* 0x000fe40007ffe0ff */
[-C--:B------:R-:W-:Y:S02]  /*65f0*/  LEA.HI.X.SX32 R5, R17, R0.reuse, 0x1, P6 ;  /* 0x0000000011057211 */ /* 0x080fe400030f0eff */
[----:B------:R-:W-:-:S02]  /*6600*/  LEA.HI.X.SX32 R9, R21, R0, 0x1, P1 ;  /* 0x0000000015097211 */ /* 0x000fc400008f0eff */
[----:B------:R-:W-:Y:S02]  /*6610*/  LEA R2, P6, R15, R2, 0x1 ;  /* 0x000000020f027211 */ /* 0x000fe400078c08ff */
[----:B------:R-:W-:Y:S02]  /*6620*/  ISETP.LT.AND P1, PT, R3, c[0x0][0x17c], !P0 ;  /* 0x00005f0003007a0c */ /* 0x000fe40004721270 */
[----:B------:R-:W-:Y:S02]  /*6630*/  ISETP.LT.AND P0, PT, R180, c[0x0][0x17c], !P0 ;  /* 0x00005f00b4007a0c */ /* 0x000fe40004701270 */
[----:B------:R-:W-:Y:S02]  /*6640*/  LEA.HI.X.SX32 R3, R15, R0, 0x1, P6 ;  /* 0x000000000f037211 */ /* 0x000fe400030f0eff */
[----:B------:R-:W-:Y:S02]  /*6650*/  PRMT R0, R23, 0x7632, R0 ;  /* 0x0000763217007816 */ /* 0x000fe40000000000 */
[----:B0-----:R-:W-:-:S03]  /*6660*/  PRMT R7, R27, 0x7632, R7 ;  /* 0x000076321b077816 */ /* 0x001fc60000000007 */
[----:B------:R0:W-:Y:S04]  /*6670*/  @P4 STG.E.U16 [R10.64], R0 ;  /* 0x000000000a004986 */ /* 0x0001e8000c101504 */
[----:B------:R0:W-:Y:S04]  /*6680*/  @P3 STG.E.U16 [R12.64], R27 ;  /* 0x0000001b0c003986 */ /* 0x0001e8000c101504 */
[----:B------:R0:W-:Y:S04]  /*6690*/  @P2 STG.E.U16 [R4.64], R7 ;  /* 0x0000000704002986 */ /* 0x0001e8000c101504 */
[----:B------:R0:W-:Y:S01]  /*66a0*/  @P1 STG.E.U16 [R8.64], R31 ;  /* 0x0000001f08001986 */ /* 0x0001e2000c101504 */
[----:B------:R-:W-:Y:S05]  /*66b0*/  @!P0 EXIT ;  /* 0x000000000000894d */ /* 0x000fea0003800000 */
[----:B0-----:R-:W-:-:S05]  /*66c0*/  PRMT R31, R31, 0x7632, R31 ;  /* 0x000076321f1f7816 */ /* 0x001fca000000001f */
[----:B------:R-:W-:Y:S01]  /*66d0*/  STG.E.U16 [R2.64], R31 ;  /* 0x0000001f02007986 */ /* 0x000fe2000c101504 */
[----:B------:R-:W-:Y:S05]  /*66e0*/  EXIT ;  /* 0x000000000000794d */ /* 0x000fea0003800000 */
.L_x_3:
[----:B------:R-:W-:-:S00]  /*66f0*/  BRA `(.L_x_3) ;  /* 0xfffffff000007947 */ /* 0x000fc0000383ffff */
[----:B------:R-:W-:-:S00]  /*6700*/  NOP ;  /* 0x0000000000007918 */ /* 0x000fc00000000000 */
[----:B------:R-:W-:-:S00]  /*6710*/  NOP ;  /* 0x0000000000007918 */ /* 0x000fc00000000000 */
[----:B------:R-:W-:-:S00]  /*6720*/  NOP ;  /* 0x0000000000007918 */ /* 0x000fc00000000000 */
[----:B------:R-:W-:-:S00]  /*6730*/  NOP ;  /* 0x0000000000007918 */ /* 0x000fc00000000000 */
[----:B------:R-:W-:-:S00]  /*6740*/  NOP ;  /* 0x0000000000007918 */ /* 0x000fc00000000000 */
[----:B------:R-:W-:-:S00]  /*6750*/  NOP ;  /* 0x0000000000007918 */ /* 0x000fc00000000000 */
[----:B------:R-:W-:-:S00]  /*6760*/  NOP ;  /* 0x0000000000007918 */ /* 0x000fc00000000000 */
[----:B------:R-:W-:-:S00]  /*6770*/  NOP ;  /* 0x0000000000007918 */ /* 0x000fc00000000000 */
.L_x_4:


//--------------------- .nv.shared.matmul_kernel  --------------------------
	.section	.nv.shared.matmul_kernel,"aw",@nobits
	.sectionflags	@""
	.align	16
